// auto-generated by cutlass_sweep.gemm — config: {"arch": "sm_90", "cluster_m": 1, "cluster_n": 1, "dtype": "e4m3", "dtype_b": "e4m3", "layout": "nt", "stages": 0, "tile_k": 128, "tile_m": 64, "tile_n": 112}
#include "cutlass/cutlass.h"
#include "cutlass/gemm/collective/collective_builder.hpp"
#include "cutlass/gemm/device/gemm_universal_adapter.h"
#include "cutlass/gemm/kernel/gemm_universal.hpp"
#include "cutlass/epilogue/collective/collective_builder.hpp"

using ElemA = cutlass::float_e4m3_t;
using ElemB = cutlass::float_e4m3_t;
using ElemCD = cutlass::float_e4m3_t;
using Acc  = float;
using TileShape    = cute::Shape<cute::_64, cute::_112, cute::_128>;
using ClusterShape = cute::Shape<cute::_1, cute::_1, cute::_1>;

using CollectiveEpilogue = typename cutlass::epilogue::collective::CollectiveBuilder<
    cutlass::arch::Sm90, cutlass::arch::OpClassTensorOp,
    TileShape, ClusterShape,
    cutlass::epilogue::collective::EpilogueTileAuto,
    Acc, Acc,
    ElemCD, cutlass::layout::RowMajor, 128 / cutlass::sizeof_bits<ElemCD>::value,
    ElemCD, cutlass::layout::RowMajor, 128 / cutlass::sizeof_bits<ElemCD>::value,
    cutlass::epilogue::collective::EpilogueScheduleAuto
  >::CollectiveOp;

using CollectiveMainloop = typename cutlass::gemm::collective::CollectiveBuilder<
    cutlass::arch::Sm90, cutlass::arch::OpClassTensorOp,
    ElemA, cutlass::layout::RowMajor, 128 / cutlass::sizeof_bits<ElemA>::value,
    ElemB, cutlass::layout::ColumnMajor, 128 / cutlass::sizeof_bits<ElemB>::value,
    Acc,
    TileShape, ClusterShape,
    cutlass::gemm::collective::StageCountAutoCarveout<static_cast<int>(sizeof(typename CollectiveEpilogue::SharedStorage))>,
    cutlass::gemm::collective::KernelScheduleAuto
  >::CollectiveOp;

using GemmKernel = cutlass::gemm::kernel::GemmUniversal<
    cute::Shape<int,int,int,int>,
    CollectiveMainloop,
    CollectiveEpilogue
>;
using Gemm = cutlass::gemm::device::GemmUniversalAdapter<GemmKernel>;

// Force the device kernel symbol into the cubin without needing a host main.
auto* _anchor = &cutlass::device_kernel<GemmKernel>;


// ===== COMPILED SASS (sm_90a) =====

	.target	sm_90a

	.elftype	@"ET_EXEC"


//--------------------- .note.nv.tkinfo           --------------------------
	.section	.note.nv.tkinfo,"",@"SHT_NOTE"
	.sectionflags	@"SHF_NOTE_NV_TKINFO"
	.tkinfo
        /*0018*/ 	.word	0x00000002
        /*0030*/ 	.string	""
        /*0030*/ 	.string	"ptxas"
        /*0030*/ 	.string	"Cuda compilation tools, release 13.0, V13.0.88"
        /*0030*/ 	.string	"Build cuda_13.0.r13.0/compiler.36424714_0"
        /*0030*/ 	.string	"-arch sm_90a -m 64 "



//--------------------- .note.nv.cuinfo           --------------------------
	.section	.note.nv.cuinfo,"",@"SHT_NOTE"
	.sectionflags	@"SHF_NOTE_NV_CUINFO"
        /*0018*/ 	.short	0x0002
        /*001a*/ 	.short	0x005a
        /*001c*/ 	.short	0x0082
	.zero		2


//--------------------- .nv.info                  --------------------------
	.section	.nv.info,"",@"SHT_CUDA_INFO"
	.align	4


	//----- nvinfo : EIATTR_REGCOUNT
	.align		4
        /*0000*/ 	.byte	0x04, 0x2f
        /*0002*/ 	.short	(.L_12 - .L_11)
	.align		4
.L_11:
        /*0004*/ 	.word	index@(_ZN7cutlass13device_kernelINS_4gemm6kernel13GemmUniversalIN4cute5tupleIJiiiiEEENS1_10collective13CollectiveMmaINS1_37MainloopSm90TmaGmmaWarpSpecializedFP8ILi10ENS5_IJNS4_1CILi1EEESB_SB_EEENS1_32KernelTmaWarpSpecializedPingpongEEENS5_IJNSA_ILi64EEENSA_ILi112EEENSA_ILi128EEEEEENS_12float_e4m3_tENS5_IJlSB_lEEESJ_SK_NS4_8TiledMMAINS4_8MMA_AtomIJNS4_4SM904GMMA30MMA_64x16x32_F32E4M3E4M3_SS_TNILNSO_7ScaleInE1ELSQ_1EEEEEENS4_6LayoutISC_NS5_IJNSA_ILi0EEESU_SU_EEEEENS5_IJNS4_10UnderscoreESX_SX_EEEEENS4_13SM90_TMA_LOADENS4_14ComposedLayoutINS4_7SwizzleILi3ELi4ELi3EEENS4_18smem_ptr_flag_bitsILi8EEENST_INS5_IJNSA_ILi8EEESH_EEENS5_IJSH_SB_EEEEEEEvNS4_8identityES10_S1A_vS1B_EENS_8epilogue10collective6detail29Sm90TmaWarpSpecializedAdapterINS1E_15DefaultEpilogueISJ_SK_SK_NS1D_6thread17LinearCombinationISJ_Li1EffLNS1I_9ScaleType4KindE0ELNS_15FloatRoundStyleE2ESJ_EENS1_15EpilogueDefaultEEEEEvvEEEEvNT_6ParamsE)
        /*0008*/ 	.word	0x000000a8


	//----- nvinfo : EIATTR_FRAME_SIZE
	.align		4
.L_12:
        /*000c*/ 	.byte	0x04, 0x11
        /*000e*/ 	.short	(.L_14 - .L_13)
	.align		4
.L_13:
        /*0010*/ 	.word	index@(_ZN7cutlass13device_kernelINS_4gemm6kernel13GemmUniversalIN4cute5tupleIJiiiiEEENS1_10collective13CollectiveMmaINS1_37MainloopSm90TmaGmmaWarpSpecializedFP8ILi10ENS5_IJNS4_1CILi1EEESB_SB_EEENS1_32KernelTmaWarpSpecializedPingpongEEENS5_IJNSA_ILi64EEENSA_ILi112EEENSA_ILi128EEEEEENS_12float_e4m3_tENS5_IJlSB_lEEESJ_SK_NS4_8TiledMMAINS4_8MMA_AtomIJNS4_4SM904GMMA30MMA_64x16x32_F32E4M3E4M3_SS_TNILNSO_7ScaleInE1ELSQ_1EEEEEENS4_6LayoutISC_NS5_IJNSA_ILi0EEESU_SU_EEEEENS5_IJNS4_10UnderscoreESX_SX_EEEEENS4_13SM90_TMA_LOADENS4_14ComposedLayoutINS4_7SwizzleILi3ELi4ELi3EEENS4_18smem_ptr_flag_bitsILi8EEENST_INS5_IJNSA_ILi8EEESH_EEENS5_IJSH_SB_EEEEEEEvNS4_8identityES10_S1A_vS1B_EENS_8epilogue10collective6detail29Sm90TmaWarpSpecializedAdapterINS1E_15DefaultEpilogueISJ_SK_SK_NS1D_6thread17LinearCombinationISJ_Li1EffLNS1I_9ScaleType4KindE0ELNS_15FloatRoundStyleE2ESJ_EENS1_15EpilogueDefaultEEEEEvvEEEEvNT_6ParamsE)
        /*0014*/ 	.word	0x00000000


	//----- nvinfo : EIATTR_MIN_STACK_SIZE
	.align		4
.L_14:
        /*0018*/ 	.byte	0x04, 0x12
        /*001a*/ 	.short	(.L_16 - .L_15)
	.align		4
.L_15:
        /*001c*/ 	.word	index@(_ZN7cutlass13device_kernelINS_4gemm6kernel13GemmUniversalIN4cute5tupleIJiiiiEEENS1_10collective13CollectiveMmaINS1_37MainloopSm90TmaGmmaWarpSpecializedFP8ILi10ENS5_IJNS4_1CILi1EEESB_SB_EEENS1_32KernelTmaWarpSpecializedPingpongEEENS5_IJNSA_ILi64EEENSA_ILi112EEENSA_ILi128EEEEEENS_12float_e4m3_tENS5_IJlSB_lEEESJ_SK_NS4_8TiledMMAINS4_8MMA_AtomIJNS4_4SM904GMMA30MMA_64x16x32_F32E4M3E4M3_SS_TNILNSO_7ScaleInE1ELSQ_1EEEEEENS4_6LayoutISC_NS5_IJNSA_ILi0EEESU_SU_EEEEENS5_IJNS4_10UnderscoreESX_SX_EEEEENS4_13SM90_TMA_LOADENS4_14ComposedLayoutINS4_7SwizzleILi3ELi4ELi3EEENS4_18smem_ptr_flag_bitsILi8EEENST_INS5_IJNSA_ILi8EEESH_EEENS5_IJSH_SB_EEEEEEEvNS4_8identityES10_S1A_vS1B_EENS_8epilogue10collective6detail29Sm90TmaWarpSpecializedAdapterINS1E_15DefaultEpilogueISJ_SK_SK_NS1D_6thread17LinearCombinationISJ_Li1EffLNS1I_9ScaleType4KindE0ELNS_15FloatRoundStyleE2ESJ_EENS1_15EpilogueDefaultEEEEEvvEEEEvNT_6ParamsE)
        /*0020*/ 	.word	0x00000000
.L_16:


//--------------------- .nv.compat                --------------------------
	.section	.nv.compat,"",@"SHT_CUDA_COMPAT_INFO"
	.align	4
        /*0000*/ 	.byte	0x02, 0x09, 0x01, 0x00, 0x02, 0x02, 0x04, 0x00, 0x02, 0x05, 0x05, 0x00, 0x03, 0x07, 0x01, 0x01
        /*0010*/ 	.byte	0x02, 0x03, 0x01, 0x00, 0x02, 0x06, 0x01, 0x00, 0x04, 0x0b, 0x08, 0x00, 0x00, 0x00, 0x00, 0x00
        /*0020*/ 	.byte	0x00, 0x00, 0x00, 0x00


//--------------------- .nv.info._ZN7cutlass13device_kernelINS_4gemm6kernel13GemmUniversalIN4cute5tupleIJiiiiEEENS1_10collective13CollectiveMmaINS1_37MainloopSm90TmaGmmaWarpSpecializedFP8ILi10ENS5_IJNS4_1CILi1EEESB_SB_EEENS1_32KernelTmaWarpSpecializedPingpongEEENS5_IJNSA_ILi64EEENSA_ILi112EEENSA_ILi128EEEEEENS_12float_e4m3_tENS5_IJlSB_lEEESJ_SK_NS4_8TiledMMAINS4_8MMA_AtomIJNS4_4SM904GMMA30MMA_64x16x32_F32E4M3E4M3_SS_TNILNSO_7ScaleInE1ELSQ_1EEEEEENS4_6LayoutISC_NS5_IJNSA_ILi0EEESU_SU_EEEEENS5_IJNS4_10UnderscoreESX_SX_EEEEENS4_13SM90_TMA_LOADENS4_14ComposedLayoutINS4_7SwizzleILi3ELi4ELi3EEENS4_18smem_ptr_flag_bitsILi8EEENST_INS5_IJNSA_ILi8EEESH_EEENS5_IJSH_SB_EEEEEEEvNS4_8identityES10_S1A_vS1B_EENS_8epilogue10collective6detail29Sm90TmaWarpSpecializedAdapterINS1E_15DefaultEpilogueISJ_SK_SK_NS1D_6thread17LinearCombinationISJ_Li1EffLNS1I_9ScaleType4KindE0ELNS_15FloatRoundStyleE2ESJ_EENS1_15EpilogueDefaultEEEEEvvEEEEvNT_6ParamsE --------------------------
	.section	.nv.info._ZN7cutlass13device_kernelINS_4gemm6kernel13GemmUniversalIN4cute5tupleIJiiiiEEENS1_10collective13CollectiveMmaINS1_37MainloopSm90TmaGmmaWarpSpecializedFP8ILi10ENS5_IJNS4_1CILi1EEESB_SB_EEENS1_32KernelTmaWarpSpecializedPingpongEEENS5_IJNSA_ILi64EEENSA_ILi112EEENSA_ILi128EEEEEENS_12float_e4m3_tENS5_IJlSB_lEEESJ_SK_NS4_8TiledMMAINS4_8MMA_AtomIJNS4_4SM904GMMA30MMA_64x16x32_F32E4M3E4M3_SS_TNILNSO_7ScaleInE1ELSQ_1EEEEEENS4_6LayoutISC_NS5_IJNSA_ILi0EEESU_SU_EEEEENS5_IJNS4_10UnderscoreESX_SX_EEEEENS4_13SM90_TMA_LOADENS4_14ComposedLayoutINS4_7SwizzleILi3ELi4ELi3EEENS4_18smem_ptr_flag_bitsILi8EEENST_INS5_IJNSA_ILi8EEESH_EEENS5_IJSH_SB_EEEEEEEvNS4_8identityES10_S1A_vS1B_EENS_8epilogue10collective6detail29Sm90TmaWarpSpecializedAdapterINS1E_15DefaultEpilogueISJ_SK_SK_NS1D_6thread17LinearCombinationISJ_Li1EffLNS1I_9ScaleType4KindE0ELNS_15FloatRoundStyleE2ESJ_EENS1_15EpilogueDefaultEEEEEvvEEEEvNT_6ParamsE,"",@"SHT_CUDA_INFO"
	.sectionflags	@""
	.align	4


	//----- nvinfo : EIATTR_CUDA_API_VERSION
	.align		4
        /*0000*/ 	.byte	0x04, 0x37
        /*0002*/ 	.short	(.L_18 - .L_17)
.L_17:
        /*0004*/ 	.word	0x00000082


	//----- nvinfo : EIATTR_KPARAM_INFO
	.align		4
.L_18:
        /*0008*/ 	.byte	0x04, 0x17
        /*000a*/ 	.short	(.L_20 - .L_19)
.L_19:
        /*000c*/ 	.word	0x00000000
        /*0010*/ 	.short	0x0000
        /*0012*/ 	.short	0x0070
        /*0014*/ 	.byte	0x00, 0xf0, 0x01, 0x10


	//----- nvinfo : EIATTR_SPARSE_MMA_MASK
	.align		4
.L_20:
        /*0018*/ 	.byte	0x03, 0x50
        /*001a*/ 	.short	0x0000


	//----- nvinfo : EIATTR_MAXREG_COUNT
	.align		4
        /*001c*/ 	.byte	0x03, 0x1b
        /*001e*/ 	.short	0x00a8


	//----- nvinfo : EIATTR_NUM_BARRIERS
	.align		4
        /*0020*/ 	.byte	0x02, 0x4c
        /*0022*/ 	.byte	0x01
	.zero		1


	//----- nvinfo : EIATTR_MERCURY_ISA_VERSION
	.align		4
        /*0024*/ 	.byte	0x03, 0x5f
        /*0026*/ 	.short	0x0101


	//----- nvinfo : EIATTR_INT_WARP_WIDE_INSTR_OFFSETS
	.align		4
        /*0028*/ 	.byte	0x04, 0x31
        /*002a*/ 	.short	(.L_22 - .L_21)


	//   ....[0]....
.L_21:
        /*002c*/ 	.word	0x00000510


	//   ....[1]....
        /*0030*/ 	.word	0x00000530


	//   ....[2]....
        /*0034*/ 	.word	0x000005b0


	//   ....[3]....
        /*0038*/ 	.word	0x000005c0


	//   ....[4]....
        /*003c*/ 	.word	0x000005d0


	//   ....[5]....
        /*0040*/ 	.word	0x000005f0


	//   ....[6]....
        /*0044*/ 	.word	0x00000670


	//   ....[7]....
        /*0048*/ 	.word	0x00000690


	//----- nvinfo : EIATTR_COOP_GROUP_MASK_REGIDS
	.align		4
.L_22:
        /*004c*/ 	.byte	0x04, 0x29
        /*004e*/ 	.short	(.L_24 - .L_23)


	//   ....[0]....
.L_23:
        /*0050*/ 	.word	0xffffffff


	//   ....[1]....
        /*0054*/ 	.word	0xffffffff


	//   ....[2]....
        /*0058*/ 	.word	0xffffffff


	//   ....[3]....
        /*005c*/ 	.word	0xffffffff


	//   ....[4]....
        /*0060*/ 	.word	0xffffffff


	//   ....[5]....
        /*0064*/ 	.word	0xffffffff


	//----- nvinfo : EIATTR_COOP_GROUP_INSTR_OFFSETS
	.align		4
.L_24:
        /*0068*/ 	.byte	0x04, 0x28
        /*006a*/ 	.short	(.L_26 - .L_25)


	//   ....[0]....
.L_25:
        /*006c*/ 	.word	0x00000060


	//   ....[1]....
        /*0070*/ 	.word	0x00000070


	//   ....[2]....
        /*0074*/ 	.word	0x00000130


	//   ....[3]....
        /*0078*/ 	.word	0x000003b0


	//   ....[4]....
        /*007c*/ 	.word	0x000003f0


	//   ....[5]....
        /*0080*/ 	.word	0x00000430


	//----- nvinfo : EIATTR_REG_RECONFIG
	.align		4
.L_26:
        /*0084*/ 	.byte	0x01, 0x54
	.zero		2


	//----- nvinfo : EIATTR_MBARRIER_INSTR_OFFSETS
	.align		4
        /*0088*/ 	.byte	0x04, 0x39
        /*008a*/ 	.short	(.L_28 - .L_27)


	//   ....[0]....
.L_27:
        /*008c*/ 	.word	0x00000250
        /*0090*/ 	.word	0x000000ff
        /*0094*/ 	.word	0x00000000
        /*0098*/ 	.short	0x0100
        /*009a*/ 	.byte	0x08
	.zero		1


	//   ....[1]....
        /*009c*/ 	.word	0x00000260
        /*00a0*/ 	.word	0x000000ff
        /*00a4*/ 	.word	0x00000050
        /*00a8*/ 	.short	0x0100
        /*00aa*/ 	.byte	0x08
	.zero		1


	//   ....[2]....
        /*00ac*/ 	.word	0x00000270
        /*00b0*/ 	.word	0x000000ff
        /*00b4*/ 	.word	0x00000008
        /*00b8*/ 	.short	0x0100
        /*00ba*/ 	.byte	0x08
	.zero		1


	//   ....[3]....
        /*00bc*/ 	.word	0x00000280
        /*00c0*/ 	.word	0x000000ff
        /*00c4*/ 	.word	0x00000058
        /*00c8*/ 	.short	0x0100
        /*00ca*/ 	.byte	0x08
	.zero		1


	//   ....[4]....
        /*00cc*/ 	.word	0x00000290
        /*00d0*/ 	.word	0x000000ff
        /*00d4*/ 	.word	0x00000010
        /*00d8*/ 	.short	0x0100
        /*00da*/ 	.byte	0x08
	.zero		1


	//   ....[5]....
        /*00dc*/ 	.word	0x000002a0
        /*00e0*/ 	.word	0x000000ff
        /*00e4*/ 	.word	0x00000060
        /*00e8*/ 	.short	0x0100
        /*00ea*/ 	.byte	0x08
	.zero		1


	//   ....[6]....
        /*00ec*/ 	.word	0x000002b0
        /*00f0*/ 	.word	0x000000ff
        /*00f4*/ 	.word	0x00000018
        /*00f8*/ 	.short	0x0100
        /*00fa*/ 	.byte	0x08
	.zero		1


	//   ....[7]....
        /*00fc*/ 	.word	0x000002c0
        /*0100*/ 	.word	0x000000ff
        /*0104*/ 	.word	0x00000068
        /*0108*/ 	.short	0x0100
        /*010a*/ 	.byte	0x08
	.zero		1


	//   ....[8]....
        /*010c*/ 	.word	0x000002d0
        /*0110*/ 	.word	0x000000ff
        /*0114*/ 	.word	0x00000020
        /*0118*/ 	.short	0x0100
        /*011a*/ 	.byte	0x08
	.zero		1


	//   ....[9]....
        /*011c*/ 	.word	0x000002e0
        /*0120*/ 	.word	0x000000ff
        /*0124*/ 	.word	0x00000070
        /*0128*/ 	.short	0x0100
        /*012a*/ 	.byte	0x08
	.zero		1


	//   ....[10]....
        /*012c*/ 	.word	0x000002f0
        /*0130*/ 	.word	0x000000ff
        /*0134*/ 	.word	0x00000028
        /*0138*/ 	.short	0x0100
        /*013a*/ 	.byte	0x08
	.zero		1


	//   ....[11]....
        /*013c*/ 	.word	0x00000300
        /*0140*/ 	.word	0x000000ff
        /*0144*/ 	.word	0x00000078
        /*0148*/ 	.short	0x0100
        /*014a*/ 	.byte	0x08
	.zero		1


	//   ....[12]....
        /*014c*/ 	.word	0x00000310
        /*0150*/ 	.word	0x000000ff
        /*0154*/ 	.word	0x00000030
        /*0158*/ 	.short	0x0100
        /*015a*/ 	.byte	0x08
	.zero		1


	//   ....[13]....
        /*015c*/ 	.word	0x00000320
        /*0160*/ 	.word	0x000000ff
        /*0164*/ 	.word	0x00000080
        /*0168*/ 	.short	0x0100
        /*016a*/ 	.byte	0x08
	.zero		1


	//   ....[14]....
        /*016c*/ 	.word	0x00000330
        /*0170*/ 	.word	0x000000ff
        /*0174*/ 	.word	0x00000038
        /*0178*/ 	.short	0x0100
        /*017a*/ 	.byte	0x08
	.zero		1


	//   ....[15]....
        /*017c*/ 	.word	0x00000340
        /*0180*/ 	.word	0x000000ff
        /*0184*/ 	.word	0x00000088
        /*0188*/ 	.short	0x0100
        /*018a*/ 	.byte	0x08
	.zero		1


	//   ....[16]....
        /*018c*/ 	.word	0x00000350
        /*0190*/ 	.word	0x000000ff
        /*0194*/ 	.word	0x00000040
        /*0198*/ 	.short	0x0100
        /*019a*/ 	.byte	0x08
	.zero		1


	//   ....[17]....
        /*019c*/ 	.word	0x00000360
        /*01a0*/ 	.word	0x000000ff
        /*01a4*/ 	.word	0x00000090
        /*01a8*/ 	.short	0x0100
        /*01aa*/ 	.byte	0x08
	.zero		1


	//   ....[18]....
        /*01ac*/ 	.word	0x00000370
        /*01b0*/ 	.word	0x000000ff
        /*01b4*/ 	.word	0x00000048
        /*01b8*/ 	.short	0x0100
        /*01ba*/ 	.byte	0x08
	.zero		1


	//   ....[19]....
        /*01bc*/ 	.word	0x00000380
        /*01c0*/ 	.word	0x000000ff
        /*01c4*/ 	.word	0x00000098
        /*01c8*/ 	.short	0x0100
        /*01ca*/ 	.byte	0x08
	.zero		1


	//   ....[20]....
        /*01cc*/ 	.word	0x000006c0
        /*01d0*/ 	.word	0x000000ff
        /*01d4*/ 	.word	0x000000d0
        /*01d8*/ 	.short	0x0100
        /*01da*/ 	.byte	0x08
	.zero		1


	//   ....[21]....
        /*01dc*/ 	.word	0x00000710
        /*01e0*/ 	.word	0x000000ff
        /*01e4*/ 	.word	0x000000d8
        /*01e8*/ 	.short	0x0100
        /*01ea*/ 	.byte	0x08
	.zero		1


	//   ....[22]....
        /*01ec*/ 	.word	0x00000730
        /*01f0*/ 	.word	0x000000ff
        /*01f4*/ 	.word	0x000000b0
        /*01f8*/ 	.short	0x0100
        /*01fa*/ 	.byte	0x09
	.zero		1


	//   ....[23]....
        /*01fc*/ 	.word	0x00000740
        /*0200*/ 	.word	0x000000ff
        /*0204*/ 	.word	0x000000b8
        /*0208*/ 	.short	0x0100
        /*020a*/ 	.byte	0x09
	.zero		1


	//   ....[24]....
        /*020c*/ 	.word	0x00000750
        /*0210*/ 	.word	0x000000ff
        /*0214*/ 	.word	0x000000c0
        /*0218*/ 	.short	0x0100
        /*021a*/ 	.byte	0x09
	.zero		1


	//   ....[25]....
        /*021c*/ 	.word	0x00000760
        /*0220*/ 	.word	0x000000ff
        /*0224*/ 	.word	0x000000c8
        /*0228*/ 	.short	0x0100
        /*022a*/ 	.byte	0x09
	.zero		1


	//   ....[26]....
        /*022c*/ 	.word	0x00001510
        /*0230*/ 	.word	0x000000ff
        /*0234*/ 	.word	0xfffffff8
        /*0238*/ 	.short	0x010a
        /*023a*/ 	.byte	0x0b
	.zero		1


	//   ....[27]....
        /*023c*/ 	.word	0x00001960
        /*0240*/ 	.word	0x000000ff
        /*0244*/ 	.word	0x00000000
        /*0248*/ 	.short	0x010a
        /*024a*/ 	.byte	0x05
	.zero		1


	//   ....[28]....
        /*024c*/ 	.word	0x000019a0
        /*0250*/ 	.word	0x000000ff
        /*0254*/ 	.word	0x00000000
        /*0258*/ 	.short	0x010a
        /*025a*/ 	.byte	0x05
	.zero		1


	//   ....[29]....
        /*025c*/ 	.word	0x00002890
        /*0260*/ 	.word	0x000000ff
        /*0264*/ 	.word	0x00000000
        /*0268*/ 	.short	0x010a
        /*026a*/ 	.byte	0x14
	.zero		1


	//   ....[30]....
        /*026c*/ 	.word	0x000028d0
        /*0270*/ 	.word	0x000000ff
        /*0274*/ 	.word	0x00000000
        /*0278*/ 	.short	0x010a
        /*027a*/ 	.byte	0x14
	.zero		1


	//   ....[31]....
        /*027c*/ 	.word	0x00003570
        /*0280*/ 	.word	0x000000ff
        /*0284*/ 	.word	0x00000000
        /*0288*/ 	.short	0x0101
        /*028a*/ 	.byte	0x13
	.zero		1


	//   ....[32]....
        /*028c*/ 	.word	0x00003a60
        /*0290*/ 	.word	0x0000000f
        /*0294*/ 	.word	0x00000000
        /*0298*/ 	.short	0x0101
        /*029a*/ 	.byte	0x09
	.zero		1


	//   ....[33]....
        /*029c*/ 	.word	0x00003b40
        /*02a0*/ 	.word	0x000000ff
        /*02a4*/ 	.word	0x00000000
        /*02a8*/ 	.short	0x0101
        /*02aa*/ 	.byte	0x05
	.zero		1


	//   ....[34]....
        /*02ac*/ 	.word	0x00003bf0
        /*02b0*/ 	.word	0x000000ff
        /*02b4*/ 	.word	0x00000008
        /*02b8*/ 	.short	0x010a
        /*02ba*/ 	.byte	0x0b
	.zero		1


	//   ....[35]....
        /*02bc*/ 	.word	0x00007f50
        /*02c0*/ 	.word	0x00000004
        /*02c4*/ 	.word	0x00000000
        /*02c8*/ 	.short	0x0101
        /*02ca*/ 	.byte	0x09
	.zero		1


	//   ....[36]....
        /*02cc*/ 	.word	0x00008830
        /*02d0*/ 	.word	0x00000013
        /*02d4*/ 	.word	0x00000050
        /*02d8*/ 	.short	0x010a
        /*02da*/ 	.byte	0x3f
	.zero		1


	//   ....[37]....
        /*02dc*/ 	.word	0x00008b90
        /*02e0*/ 	.word	0x0000000a
        /*02e4*/ 	.word	0x000000d8
        /*02e8*/ 	.short	0x0101
        /*02ea*/ 	.byte	0x3f
	.zero		1


	//   ....[38]....
        /*02ec*/ 	.word	0x000092f0
        /*02f0*/ 	.word	0x00000005
        /*02f4*/ 	.word	0x00000000
        /*02f8*/ 	.short	0x010a
        /*02fa*/ 	.byte	0x3f
	.zero		1


	//   ....[39]....
        /*02fc*/ 	.word	0x00009370
        /*0300*/ 	.word	0x00000007
        /*0304*/ 	.word	0x00000000
        /*0308*/ 	.short	0x010a
        /*030a*/ 	.byte	0x3f
	.zero		1


	//   ....[40]....
        /*030c*/ 	.word	0x00009400
        /*0310*/ 	.word	0x00000006
        /*0314*/ 	.word	0x00000000
        /*0318*/ 	.short	0x010a
        /*031a*/ 	.byte	0x3f
	.zero		1


	//   ....[41]....
        /*031c*/ 	.word	0x00009490
        /*0320*/ 	.word	0x00000009
        /*0324*/ 	.word	0x00000000
        /*0328*/ 	.short	0x010a
        /*032a*/ 	.byte	0x3f
	.zero		1


	//   ....[42]....
        /*032c*/ 	.word	0x00009520
        /*0330*/ 	.word	0x00000006
        /*0334*/ 	.word	0x00000000
        /*0338*/ 	.short	0x010a
        /*033a*/ 	.byte	0x3f
	.zero		1


	//   ....[43]....
        /*033c*/ 	.word	0x000095b0
        /*0340*/ 	.word	0x00000009
        /*0344*/ 	.word	0x00000000
        /*0348*/ 	.short	0x010a
        /*034a*/ 	.byte	0x3f
	.zero		1


	//   ....[44]....
        /*034c*/ 	.word	0x00009640
        /*0350*/ 	.word	0x00000006
        /*0354*/ 	.word	0x00000000
        /*0358*/ 	.short	0x010a
        /*035a*/ 	.byte	0x3f
	.zero		1


	//   ....[45]....
        /*035c*/ 	.word	0x000096d0
        /*0360*/ 	.word	0x00000009
        /*0364*/ 	.word	0x00000000
        /*0368*/ 	.short	0x010a
        /*036a*/ 	.byte	0x3f
	.zero		1


	//   ....[46]....
        /*036c*/ 	.word	0x00009760
        /*0370*/ 	.word	0x00000006
        /*0374*/ 	.word	0x00000000
        /*0378*/ 	.short	0x010a
        /*037a*/ 	.byte	0x3f
	.zero		1


	//   ....[47]....
        /*037c*/ 	.word	0x000097f0
        /*0380*/ 	.word	0x00000003
        /*0384*/ 	.word	0x00000000
        /*0388*/ 	.short	0x010a
        /*038a*/ 	.byte	0x3f
	.zero		1


	//   ....[48]....
        /*038c*/ 	.word	0x00009860
        /*0390*/ 	.word	0x0000000f
        /*0394*/ 	.word	0xfffffff8
        /*0398*/ 	.short	0x010a
        /*039a*/ 	.byte	0x3f
	.zero		1


	//   ....[49]....
        /*039c*/ 	.word	0x000098c0
        /*03a0*/ 	.word	0x0000000f
        /*03a4*/ 	.word	0x00000000
        /*03a8*/ 	.short	0x010a
        /*03aa*/ 	.byte	0x3f
	.zero		1


	//   ....[50]....
        /*03ac*/ 	.word	0x00009920
        /*03b0*/ 	.word	0x00000010
        /*03b4*/ 	.word	0x00000000
        /*03b8*/ 	.short	0x010a
        /*03ba*/ 	.byte	0x3f
	.zero		1


	//   ....[51]....
        /*03bc*/ 	.word	0x00009980
        /*03c0*/ 	.word	0x0000000f
        /*03c4*/ 	.word	0x00000008
        /*03c8*/ 	.short	0x010a
        /*03ca*/ 	.byte	0x3f
	.zero		1


	//   ....[52]....
        /*03cc*/ 	.word	0x00009a50
        /*03d0*/ 	.word	0x00000013
        /*03d4*/ 	.word	0x00000050
        /*03d8*/ 	.short	0x010a
        /*03da*/ 	.byte	0x3f
	.zero		1


	//   ....[53]....
        /*03dc*/ 	.word	0x00009b30
        /*03e0*/ 	.word	0x00000005
        /*03e4*/ 	.word	0x00000000
        /*03e8*/ 	.short	0x010a
        /*03ea*/ 	.byte	0x3f
	.zero		1


	//   ....[54]....
        /*03ec*/ 	.word	0x00009b80
        /*03f0*/ 	.word	0x00000007
        /*03f4*/ 	.word	0x00000000
        /*03f8*/ 	.short	0x010a
        /*03fa*/ 	.byte	0x3f
	.zero		1


	//   ....[55]....
        /*03fc*/ 	.word	0x00009bd0
        /*0400*/ 	.word	0x00000006
        /*0404*/ 	.word	0x00000000
        /*0408*/ 	.short	0x010a
        /*040a*/ 	.byte	0x3f
	.zero		1


	//   ....[56]....
        /*040c*/ 	.word	0x00009c20
        /*0410*/ 	.word	0x00000009
        /*0414*/ 	.word	0x00000000
        /*0418*/ 	.short	0x010a
        /*041a*/ 	.byte	0x3f
	.zero		1


	//   ....[57]....
        /*041c*/ 	.word	0x00009c70
        /*0420*/ 	.word	0x00000006
        /*0424*/ 	.word	0x00000000
        /*0428*/ 	.short	0x010a
        /*042a*/ 	.byte	0x3f
	.zero		1


	//   ....[58]....
        /*042c*/ 	.word	0x00009cc0
        /*0430*/ 	.word	0x00000009
        /*0434*/ 	.word	0x00000000
        /*0438*/ 	.short	0x010a
        /*043a*/ 	.byte	0x3f
	.zero		1


	//   ....[59]....
        /*043c*/ 	.word	0x00009d10
        /*0440*/ 	.word	0x00000006
        /*0444*/ 	.word	0x00000000
        /*0448*/ 	.short	0x010a
        /*044a*/ 	.byte	0x3f
	.zero		1


	//   ....[60]....
        /*044c*/ 	.word	0x00009d60
        /*0450*/ 	.word	0x00000009
        /*0454*/ 	.word	0x00000000
        /*0458*/ 	.short	0x010a
        /*045a*/ 	.byte	0x3f
	.zero		1


	//   ....[61]....
        /*045c*/ 	.word	0x00009db0
        /*0460*/ 	.word	0x00000006
        /*0464*/ 	.word	0x00000000
        /*0468*/ 	.short	0x010a
        /*046a*/ 	.byte	0x3f
	.zero		1


	//----- nvinfo : EIATTR_NUM_MBARRIERS
	.align		4
.L_28:
        /*046c*/ 	.byte	0x03, 0x38
        /*046e*/ 	.short	0x001a


	//----- nvinfo : EIATTR_EXIT_INSTR_OFFSETS
	.align		4
        /*0470*/ 	.byte	0x04, 0x1c
        /*0472*/ 	.short	(.L_30 - .L_29)


	//   ....[0]....
.L_29:
        /*0474*/ 	.word	0x00001240


	//   ....[1]....
        /*0478*/ 	.word	0x000012a0


	//   ....[2]....
        /*047c*/ 	.word	0x00008560


	//   ....[3]....
        /*0480*/ 	.word	0x00008590


	//   ....[4]....
        /*0484*/ 	.word	0x00009840


	//----- nvinfo : EIATTR_MAX_THREADS
	.align		4
.L_30:
        /*0488*/ 	.byte	0x04, 0x05
        /*048a*/ 	.short	(.L_32 - .L_31)
.L_31:
        /*048c*/ 	.word	0x00000180
        /*0490*/ 	.word	0x00000001
        /*0494*/ 	.word	0x00000001


	//----- nvinfo : EIATTR_CRS_STACK_SIZE
	.align		4
.L_32:
        /*0498*/ 	.byte	0x04, 0x1e
        /*049a*/ 	.short	(.L_34 - .L_33)
.L_33:
        /*049c*/ 	.word	0x00000000


	//----- nvinfo : EIATTR_CBANK_PARAM_SIZE
	.align		4
.L_34:
        /*04a0*/ 	.byte	0x03, 0x19
        /*04a2*/ 	.short	0x0470


	//----- nvinfo : EIATTR_PARAM_CBANK
	.align		4
        /*04a4*/ 	.byte	0x04, 0x0a
        /*04a6*/ 	.short	(.L_36 - .L_35)
	.align		4
.L_35:
        /*04a8*/ 	.word	index@(.nv.constant0._ZN7cutlass13device_kernelINS_4gemm6kernel13GemmUniversalIN4cute5tupleIJiiiiEEENS1_10collective13CollectiveMmaINS1_37MainloopSm90TmaGmmaWarpSpecializedFP8ILi10ENS5_IJNS4_1CILi1EEESB_SB_EEENS1_32KernelTmaWarpSpecializedPingpongEEENS5_IJNSA_ILi64EEENSA_ILi112EEENSA_ILi128EEEEEENS_12float_e4m3_tENS5_IJlSB_lEEESJ_SK_NS4_8TiledMMAINS4_8MMA_AtomIJNS4_4SM904GMMA30MMA_64x16x32_F32E4M3E4M3_SS_TNILNSO_7ScaleInE1ELSQ_1EEEEEENS4_6LayoutISC_NS5_IJNSA_ILi0EEESU_SU_EEEEENS5_IJNS4_10UnderscoreESX_SX_EEEEENS4_13SM90_TMA_LOADENS4_14ComposedLayoutINS4_7SwizzleILi3ELi4ELi3EEENS4_18smem_ptr_flag_bitsILi8EEENST_INS5_IJNSA_ILi8EEESH_EEENS5_IJSH_SB_EEEEEEEvNS4_8identityES10_S1A_vS1B_EENS_8epilogue10collective6detail29Sm90TmaWarpSpecializedAdapterINS1E_15DefaultEpilogueISJ_SK_SK_NS1D_6thread17LinearCombinationISJ_Li1EffLNS1I_9ScaleType4KindE0ELNS_15FloatRoundStyleE2ESJ_EENS1_15EpilogueDefaultEEEEEvvEEEEvNT_6ParamsE)
        /*04ac*/ 	.short	0x0210
        /*04ae*/ 	.short	0x0470


	//----- nvinfo : EIATTR_SW_WAR
	.align		4
.L_36:
        /*04b0*/ 	.byte	0x04, 0x36
        /*04b2*/ 	.short	(.L_38 - .L_37)
.L_37:
        /*04b4*/ 	.word	0x00000008
.L_38:


//--------------------- .nv.callgraph             --------------------------
	.section	.nv.callgraph,"",@"SHT_CUDA_CALLGRAPH"
	.align	4
	.sectionentsize	8
	.align		4
        /*0000*/ 	.word	0x00000000
	.align		4
        /*0004*/ 	.word	0xffffffff
	.align		4
        /*0008*/ 	.word	0x00000000
	.align		4
        /*000c*/ 	.word	0xfffffffe
	.align		4
        /*0010*/ 	.word	0x00000000
	.align		4
        /*0014*/ 	.word	0xfffffffd
	.align		4
        /*0018*/ 	.word	0x00000000
	.align		4
        /*001c*/ 	.word	0xfffffffc


//--------------------- .nv.constant4             --------------------------
	.section	.nv.constant4,"a",@progbits
	.align	8
	.align		8
.nv.constant4:
        /*0000*/ 	.dword	_ZN39_INTERNAL_5d5455c3_4_k_cu_5ababae5_59174cuda3std3__45__cpo5beginE
	.align		8
        /*0008*/ 	.dword	_ZN39_INTERNAL_5d5455c3_4_k_cu_5ababae5_59174cuda3std3__45__cpo3endE
	.align		8
        /*0010*/ 	.dword	_ZN39_INTERNAL_5d5455c3_4_k_cu_5ababae5_59174cuda3std3__45__cpo6cbeginE
	.align		8
        /*0018*/ 	.dword	_ZN39_INTERNAL_5d5455c3_4_k_cu_5ababae5_59174cuda3std3__45__cpo4cendE
	.align		8
        /*0020*/ 	.dword	_ZN39_INTERNAL_5d5455c3_4_k_cu_5ababae5_59174cuda3std3__441_GLOBAL__N__5d5455c3_4_k_cu_5ababae5_59176ignoreE
	.align		8
        /*0028*/ 	.dword	_ZN39_INTERNAL_5d5455c3_4_k_cu_5ababae5_59174cuda3std3__419piecewise_constructE
	.align		8
        /*0030*/ 	.dword	_ZN39_INTERNAL_5d5455c3_4_k_cu_5ababae5_59174cuda3std3__48in_placeE
	.align		8
        /*0038*/ 	.dword	_ZN39_INTERNAL_5d5455c3_4_k_cu_5ababae5_59174cuda3std6ranges3__45__cpo4swapE
	.align		8
        /*0040*/ 	.dword	_ZN39_INTERNAL_5d5455c3_4_k_cu_5ababae5_59174cuda3std6ranges3__45__cpo9iter_moveE
	.align		8
        /*0048*/ 	.dword	_ZN39_INTERNAL_5d5455c3_4_k_cu_5ababae5_59174cute7productE
	.align		8
        /*0050*/ 	.dword	_ZN39_INTERNAL_5d5455c3_4_k_cu_5ababae5_59174cute1_E


//--------------------- .text._ZN7cutlass13device_kernelINS_4gemm6kernel13GemmUniversalIN4cute5tupleIJiiiiEEENS1_10collective13CollectiveMmaINS1_37MainloopSm90TmaGmmaWarpSpecializedFP8ILi10ENS5_IJNS4_1CILi1EEESB_SB_EEENS1_32KernelTmaWarpSpecializedPingpongEEENS5_IJNSA_ILi64EEENSA_ILi112EEENSA_ILi128EEEEEENS_12float_e4m3_tENS5_IJlSB_lEEESJ_SK_NS4_8TiledMMAINS4_8MMA_AtomIJNS4_4SM904GMMA30MMA_64x16x32_F32E4M3E4M3_SS_TNILNSO_7ScaleInE1ELSQ_1EEEEEENS4_6LayoutISC_NS5_IJNSA_ILi0EEESU_SU_EEEEENS5_IJNS4_10UnderscoreESX_SX_EEEEENS4_13SM90_TMA_LOADENS4_14ComposedLayoutINS4_7SwizzleILi3ELi4ELi3EEENS4_18smem_ptr_flag_bitsILi8EEENST_INS5_IJNSA_ILi8EEESH_EEENS5_IJSH_SB_EEEEEEEvNS4_8identityES10_S1A_vS1B_EENS_8epilogue10collective6detail29Sm90TmaWarpSpecializedAdapterINS1E_15DefaultEpilogueISJ_SK_SK_NS1D_6thread17LinearCombinationISJ_Li1EffLNS1I_9ScaleType4KindE0ELNS_15FloatRoundStyleE2ESJ_EENS1_15EpilogueDefaultEEEEEvvEEEEvNT_6ParamsE --------------------------
	.section	.text._ZN7cutlass13device_kernelINS_4gemm6kernel13GemmUniversalIN4cute5tupleIJiiiiEEENS1_10collective13CollectiveMmaINS1_37MainloopSm90TmaGmmaWarpSpecializedFP8ILi10ENS5_IJNS4_1CILi1EEESB_SB_EEENS1_32KernelTmaWarpSpecializedPingpongEEENS5_IJNSA_ILi64EEENSA_ILi112EEENSA_ILi128EEEEEENS_12float_e4m3_tENS5_IJlSB_lEEESJ_SK_NS4_8TiledMMAINS4_8MMA_AtomIJNS4_4SM904GMMA30MMA_64x16x32_F32E4M3E4M3_SS_TNILNSO_7ScaleInE1ELSQ_1EEEEEENS4_6LayoutISC_NS5_IJNSA_ILi0EEESU_SU_EEEEENS5_IJNS4_10UnderscoreESX_SX_EEEEENS4_13SM90_TMA_LOADENS4_14ComposedLayoutINS4_7SwizzleILi3ELi4ELi3EEENS4_18smem_ptr_flag_bitsILi8EEENST_INS5_IJNSA_ILi8EEESH_EEENS5_IJSH_SB_EEEEEEEvNS4_8identityES10_S1A_vS1B_EENS_8epilogue10collective6detail29Sm90TmaWarpSpecializedAdapterINS1E_15DefaultEpilogueISJ_SK_SK_NS1D_6thread17LinearCombinationISJ_Li1EffLNS1I_9ScaleType4KindE0ELNS_15FloatRoundStyleE2ESJ_EENS1_15EpilogueDefaultEEEEEvvEEEEvNT_6ParamsE,"ax",@progbits
	.align	128
.text._ZN7cutlass13device_kernelINS_4gemm6kernel13GemmUniversalIN4cute5tupleIJiiiiEEENS1_10collective13CollectiveMmaINS1_37MainloopSm90TmaGmmaWarpSpecializedFP8ILi10ENS5_IJNS4_1CILi1EEESB_SB_EEENS1_32KernelTmaWarpSpecializedPingpongEEENS5_IJNSA_ILi64EEENSA_ILi112EEENSA_ILi128EEEEEENS_12float_e4m3_tENS5_IJlSB_lEEESJ_SK_NS4_8TiledMMAINS4_8MMA_AtomIJNS4_4SM904GMMA30MMA_64x16x32_F32E4M3E4M3_SS_TNILNSO_7ScaleInE1ELSQ_1EEEEEENS4_6LayoutISC_NS5_IJNSA_ILi0EEESU_SU_EEEEENS5_IJNS4_10UnderscoreESX_SX_EEEEENS4_13SM90_TMA_LOADENS4_14ComposedLayoutINS4_7SwizzleILi3ELi4ELi3EEENS4_18smem_ptr_flag_bitsILi8EEENST_INS5_IJNSA_ILi8EEESH_EEENS5_IJSH_SB_EEEEEEEvNS4_8identityES10_S1A_vS1B_EENS_8epilogue10collective6detail29Sm90TmaWarpSpecializedAdapterINS1E_15DefaultEpilogueISJ_SK_SK_NS1D_6thread17LinearCombinationISJ_Li1EffLNS1I_9ScaleType4KindE0ELNS_15FloatRoundStyleE2ESJ_EENS1_15EpilogueDefaultEEEEEvvEEEEvNT_6ParamsE:
        .type           _ZN7cutlass13device_kernelINS_4gemm6kernel13GemmUniversalIN4cute5tupleIJiiiiEEENS1_10collective13CollectiveMmaINS1_37MainloopSm90TmaGmmaWarpSpecializedFP8ILi10ENS5_IJNS4_1CILi1EEESB_SB_EEENS1_32KernelTmaWarpSpecializedPingpongEEENS5_IJNSA_ILi64EEENSA_ILi112EEENSA_ILi128EEEEEENS_12float_e4m3_tENS5_IJlSB_lEEESJ_SK_NS4_8TiledMMAINS4_8MMA_AtomIJNS4_4SM904GMMA30MMA_64x16x32_F32E4M3E4M3_SS_TNILNSO_7ScaleInE1ELSQ_1EEEEEENS4_6LayoutISC_NS5_IJNSA_ILi0EEESU_SU_EEEEENS5_IJNS4_10UnderscoreESX_SX_EEEEENS4_13SM90_TMA_LOADENS4_14ComposedLayoutINS4_7SwizzleILi3ELi4ELi3EEENS4_18smem_ptr_flag_bitsILi8EEENST_INS5_IJNSA_ILi8EEESH_EEENS5_IJSH_SB_EEEEEEEvNS4_8identityES10_S1A_vS1B_EENS_8epilogue10collective6detail29Sm90TmaWarpSpecializedAdapterINS1E_15DefaultEpilogueISJ_SK_SK_NS1D_6thread17LinearCombinationISJ_Li1EffLNS1I_9ScaleType4KindE0ELNS_15FloatRoundStyleE2ESJ_EENS1_15EpilogueDefaultEEEEEvvEEEEvNT_6ParamsE,@function
        .size           _ZN7cutlass13device_kernelINS_4gemm6kernel13GemmUniversalIN4cute5tupleIJiiiiEEENS1_10collective13CollectiveMmaINS1_37MainloopSm90TmaGmmaWarpSpecializedFP8ILi10ENS5_IJNS4_1CILi1EEESB_SB_EEENS1_32KernelTmaWarpSpecializedPingpongEEENS5_IJNSA_ILi64EEENSA_ILi112EEENSA_ILi128EEEEEENS_12float_e4m3_tENS5_IJlSB_lEEESJ_SK_NS4_8TiledMMAINS4_8MMA_AtomIJNS4_4SM904GMMA30MMA_64x16x32_F32E4M3E4M3_SS_TNILNSO_7ScaleInE1ELSQ_1EEEEEENS4_6LayoutISC_NS5_IJNSA_ILi0EEESU_SU_EEEEENS5_IJNS4_10UnderscoreESX_SX_EEEEENS4_13SM90_TMA_LOADENS4_14ComposedLayoutINS4_7SwizzleILi3ELi4ELi3EEENS4_18smem_ptr_flag_bitsILi8EEENST_INS5_IJNSA_ILi8EEESH_EEENS5_IJSH_SB_EEEEEEEvNS4_8identityES10_S1A_vS1B_EENS_8epilogue10collective6detail29Sm90TmaWarpSpecializedAdapterINS1E_15DefaultEpilogueISJ_SK_SK_NS1D_6thread17LinearCombinationISJ_Li1EffLNS1I_9ScaleType4KindE0ELNS_15FloatRoundStyleE2ESJ_EENS1_15EpilogueDefaultEEEEEvvEEEEvNT_6ParamsE,(.L_x_201 - _ZN7cutlass13device_kernelINS_4gemm6kernel13GemmUniversalIN4cute5tupleIJiiiiEEENS1_10collective13CollectiveMmaINS1_37MainloopSm90TmaGmmaWarpSpecializedFP8ILi10ENS5_IJNS4_1CILi1EEESB_SB_EEENS1_32KernelTmaWarpSpecializedPingpongEEENS5_IJNSA_ILi64EEENSA_ILi112EEENSA_ILi128EEEEEENS_12float_e4m3_tENS5_IJlSB_lEEESJ_SK_NS4_8TiledMMAINS4_8MMA_AtomIJNS4_4SM904GMMA30MMA_64x16x32_F32E4M3E4M3_SS_TNILNSO_7ScaleInE1ELSQ_1EEEEEENS4_6LayoutISC_NS5_IJNSA_ILi0EEESU_SU_EEEEENS5_IJNS4_10UnderscoreESX_SX_EEEEENS4_13SM90_TMA_LOADENS4_14ComposedLayoutINS4_7SwizzleILi3ELi4ELi3EEENS4_18smem_ptr_flag_bitsILi8EEENST_INS5_IJNSA_ILi8EEESH_EEENS5_IJSH_SB_EEEEEEEvNS4_8identityES10_S1A_vS1B_EENS_8epilogue10collective6detail29Sm90TmaWarpSpecializedAdapterINS1E_15DefaultEpilogueISJ_SK_SK_NS1D_6thread17LinearCombinationISJ_Li1EffLNS1I_9ScaleType4KindE0ELNS_15FloatRoundStyleE2ESJ_EENS1_15EpilogueDefaultEEEEEvvEEEEvNT_6ParamsE)
        .other          _ZN7cutlass13device_kernelINS_4gemm6kernel13GemmUniversalIN4cute5tupleIJiiiiEEENS1_10collective13CollectiveMmaINS1_37MainloopSm90TmaGmmaWarpSpecializedFP8ILi10ENS5_IJNS4_1CILi1EEESB_SB_EEENS1_32KernelTmaWarpSpecializedPingpongEEENS5_IJNSA_ILi64EEENSA_ILi112EEENSA_ILi128EEEEEENS_12float_e4m3_tENS5_IJlSB_lEEESJ_SK_NS4_8TiledMMAINS4_8MMA_AtomIJNS4_4SM904GMMA30MMA_64x16x32_F32E4M3E4M3_SS_TNILNSO_7ScaleInE1ELSQ_1EEEEEENS4_6LayoutISC_NS5_IJNSA_ILi0EEESU_SU_EEEEENS5_IJNS4_10UnderscoreESX_SX_EEEEENS4_13SM90_TMA_LOADENS4_14ComposedLayoutINS4_7SwizzleILi3ELi4ELi3EEENS4_18smem_ptr_flag_bitsILi8EEENST_INS5_IJNSA_ILi8EEESH_EEENS5_IJSH_SB_EEEEEEEvNS4_8identityES10_S1A_vS1B_EENS_8epilogue10collective6detail29Sm90TmaWarpSpecializedAdapterINS1E_15DefaultEpilogueISJ_SK_SK_NS1D_6thread17LinearCombinationISJ_Li1EffLNS1I_9ScaleType4KindE0ELNS_15FloatRoundStyleE2ESJ_EENS1_15EpilogueDefaultEEEEEvvEEEEvNT_6ParamsE,@"STO_CUDA_ENTRY STV_DEFAULT"
_ZN7cutlass13device_kernelINS_4gemm6kernel13GemmUniversalIN4cute5tupleIJiiiiEEENS1_10collective13CollectiveMmaINS1_37MainloopSm90TmaGmmaWarpSpecializedFP8ILi10ENS5_IJNS4_1CILi1EEESB_SB_EEENS1_32KernelTmaWarpSpecializedPingpongEEENS5_IJNSA_ILi64EEENSA_ILi112EEENSA_ILi128EEEEEENS_12float_e4m3_tENS5_IJlSB_lEEESJ_SK_NS4_8TiledMMAINS4_8MMA_AtomIJNS4_4SM904GMMA30MMA_64x16x32_F32E4M3E4M3_SS_TNILNSO_7ScaleInE1ELSQ_1EEEEEENS4_6LayoutISC_NS5_IJNSA_ILi0EEESU_SU_EEEEENS5_IJNS4_10UnderscoreESX_SX_EEEEENS4_13SM90_TMA_LOADENS4_14ComposedLayoutINS4_7SwizzleILi3ELi4ELi3EEENS4_18smem_ptr_flag_bitsILi8EEENST_INS5_IJNSA_ILi8EEESH_EEENS5_IJSH_SB_EEEEEEEvNS4_8identityES10_S1A_vS1B_EENS_8epilogue10collective6detail29Sm90TmaWarpSpecializedAdapterINS1E_15DefaultEpilogueISJ_SK_SK_NS1D_6thread17LinearCombinationISJ_Li1EffLNS1I_9ScaleType4KindE0ELNS_15FloatRoundStyleE2ESJ_EENS1_15EpilogueDefaultEEEEEvvEEEEvNT_6ParamsE:
[----:B------:R-:W-:Y:S01]  /*0000*/  LDC R1, c[0x0][0x28] ;  /* 0x00000a00ff017b82 */ /* 0x000fe20000000800 */
[----:B------:R-:W0:Y:S01]  /*0010*/  S2R R11, SR_TID.X ;  /* 0x00000000000b7919 */ /* 0x000e220000002100 */
[----:B------:R-:W-:Y:S01]  /*0020*/  ELECT P0, URZ, PT ;  /* 0x00000000003f782f */ /* 0x000fe20003800000 */
[----:B------:R-:W-:Y:S01]  /*0030*/  BSSY B0, `(.L_x_0) ;  /* 0x000000f000007945 */ /* 0x000fe20003800000 */
[--C-:B0-----:R-:W-:Y:S02]  /*0040*/  SHF.R.U32.HI R0, RZ, 0x5, R11.reuse ;  /* 0x00000005ff007819 */ /* 0x101fe4000001160b */
[----:B------:R-:W-:-:S03]  /*0050*/  SHF.R.U32.HI R4, RZ, 0x7, R11 ;  /* 0x00000007ff047819 */ /* 0x000fc6000001160b */
[----:B------:R-:W0:Y:S04]  /*0060*/  SHFL.IDX PT, R2, R0, RZ, 0x1f ;  /* 0x00001fff00027589 */ /* 0x000e2800000e0000 */
[----:B------:R1:W2:Y:S01]  /*0070*/  SHFL.IDX PT, R5, R4, RZ, 0x1f ;  /* 0x00001fff04057589 */ /* 0x0002a200000e0000 */
[----:B0-----:R-:W-:-:S13]  /*0080*/  ISETP.NE.OR P0, PT, R2, RZ, !P0 ;  /* 0x000000ff0200720c */ /* 0x001fda0004705670 */
[----:B-12---:R-:W-:Y:S05]  /*0090*/  @P0 BRA `(.L_x_1) ;  /* 0x0000000000200947 */ /* 0x006fea0003800000 */
[----:B------:R-:W-:Y:S02]  /*00a0*/  ULDC.64 UR4, c[0x0][0x198] ;  /* 0x0000660000047ab9 */ /* 0x000fe40000000a00 */
[----:B------:R-:W-:Y:S02]  /*00b0*/  UIADD3 UR6, UP0, UR4, 0xf0, URZ ;  /* 0x000000f004067890 */ /* 0x000fe4000ff1e03f */
[----:B------:R-:W-:Y:S02]  /*00c0*/  UIADD3 UR4, UP1, UR4, 0x1f0, URZ ;  /* 0x000001f004047890 */ /* 0x000fe4000ff3e03f */
[----:B------:R-:W-:Y:S02]  /*00d0*/  UIADD3.X UR7, URZ, UR5, URZ, UP0, !UPT ;  /* 0x000000053f077290 */ /* 0x000fe400087fe43f */
[----:B------:R-:W-:-:S07]  /*00e0*/  UIADD3.X UR5, URZ, UR5, URZ, UP1, !UPT ;  /* 0x000000053f057290 */ /* 0x000fce0008ffe43f */
[----:B------:R0:W-:Y:S02]  /*00f0*/  UTMACCTL.PF [UR6] ;  /* 0x00000000060079b9 */ /* 0x0001e40008040000 */
[----:B------:R0:W-:Y:S02]  /*0100*/  UTMACCTL.PF [UR4] ;  /* 0x00000000040079b9 */ /* 0x0001e40008040000 */
[----:B0-----:R-:W-:Y:S01]  /*0110*/  NOP ;  /* 0x0000000000007918 */ /* 0x001fe20000000000 */
.L_x_1:
[----:B------:R-:W-:Y:S05]  /*0120*/  BSYNC B0 ;  /* 0x0000000000007941 */ /* 0x000fea0003800000 */
.L_x_0:
[----:B------:R-:W0:Y:S02]  /*0130*/  SHFL.IDX PT, R3, R0, RZ, 0x1f ;  /* 0x00001fff00037589 */ /* 0x000e2400000e0000 */
[----:B0-----:R-:W-:-:S13]  /*0140*/  ISETP.NE.AND P0, PT, R3, RZ, PT ;  /* 0x000000ff0300720c */ /* 0x001fda0003f05270 */
[----:B------:R-:W-:Y:S05]  /*0150*/  @P0 BRA `(.L_x_2) ;  /* 0x0000000000940947 */ /* 0x000fea0003800000 */
[----:B------:R-:W-:Y:S01]  /*0160*/  ELECT P0, URZ, PT ;  /* 0x00000000003f782f */ /* 0x000fe20003800000 */
[----:B------:R-:W-:-:S12]  /*0170*/  BSSY B0, `(.L_x_2) ;  /* 0x0000023000007945 */ /* 0x000fd80003800000 */
[----:B------:R-:W-:Y:S05]  /*0180*/  @!P0 BRA `(.L_x_3) ;  /* 0x0000000000848947 */ /* 0x000fea0003800000 */
[----:B------:R-:W0:Y:S01]  /*0190*/  S2UR UR8, SR_CgaCtaId ;  /* 0x00000000000879c3 */ /* 0x000e220000008800 */
[----:B------:R-:W-:Y:S01]  /*01a0*/  UMOV UR4, 0x400 ;  /* 0x0000040000047882 */ /* 0x000fe20000000000 */
[----:B------:R-:W-:Y:S01]  /*01b0*/  UMOV UR5, 0x1 ;  /* 0x0000000100057882 */ /* 0x000fe20000000000 */
[----:B------:R-:W-:Y:S02]  /*01c0*/  UMOV UR6, 0x80 ;  /* 0x0000008000067882 */ /* 0x000fe40000000000 */
[----:B------:R-:W-:-:S04]  /*01d0*/  UIADD3 UR6, -UR6, 0x100000, URZ ;  /* 0x0010000006067890 */ /* 0x000fc8000fffe13f */
[----:B------:R-:W-:Y:S02]  /*01e0*/  USHF.L.U32 UR7, UR6, 0xb, URZ ;  /* 0x0000000b06077899 */ /* 0x000fe4000800063f */
[----:B------:R-:W-:Y:S02]  /*01f0*/  USHF.L.U32 UR6, UR6, 0x1, URZ ;  /* 0x0000000106067899 */ /* 0x000fe4000800063f */
[----:B0-----:R-:W-:Y:S02]  /*0200*/  ULEA UR8, UR8, UR4, 0x18 ;  /* 0x0000000408087291 */ /* 0x001fe4000f8ec03f */
[----:B------:R-:W-:-:S04]  /*0210*/  UIADD3 UR4, -UR5, 0x100000, URZ ;  /* 0x0010000005047890 */ /* 0x000fc8000fffe13f */
[----:B------:R-:W-:Y:S02]  /*0220*/  USHF.L.U32 UR5, UR4, 0xb, URZ ;  /* 0x0000000b04057899 */ /* 0x000fe4000800063f */
[----:B------:R-:W-:Y:S01]  /*0230*/  USHF.L.U32 UR4, UR4, 0x1, URZ ;  /* 0x0000000104047899 */ /* 0x000fe2000800063f */
[----:B------:R-:W0:Y:S11]  /*0240*/  FENCE.VIEW.ASYNC.S ;  /* 0x00000000000073c6 */ /* 0x000e360000000000 */
[----:B0-----:R0:W1:Y:S01]  /*0250*/  SYNCS.EXCH.64 URZ, [UR8], UR4 ;  /* 0x00000004083f75b2 */ /* 0x0010620008000100 */
[----:B------:R0:W2:Y:S01]  /*0260*/  SYNCS.EXCH.64 URZ, [UR8+0x50], UR6 ;  /* 0x00005006083f75b2 */ /* 0x0000a20008000100 */
[----:B------:R0:W3:Y:S01]  /*0270*/  SYNCS.EXCH.64 URZ, [UR8+0x8], UR4 ;  /* 0x00000804083f75b2 */ /* 0x0000e20008000100 */
[----:B------:R0:W4:Y:S01]  /*0280*/  SYNCS.EXCH.64 URZ, [UR8+0x58], UR6 ;  /* 0x00005806083f75b2 */ /* 0x0001220008000100 */
[----:B------:R0:W0:Y:S01]  /*0290*/  SYNCS.EXCH.64 URZ, [UR8+0x10], UR4 ;  /* 0x00001004083f75b2 */ /* 0x0000220008000100 */
        /* <DEDUP_REMOVED lines=15> */
[----:B------:R-:W-:Y:S01]  /*0390*/  NOP ;  /* 0x0000000000007918 */ /* 0x000fe20000000000 */
.L_x_3:
[----:B0-----:R-:W-:Y:S05]  /*03a0*/  BSYNC B0 ;  /* 0x0000000000007941 */ /* 0x001fea0003800000 */
.L_x_2:
[----:B------:R-:W0:Y:S01]  /*03b0*/  SHFL.IDX PT, R6, R0, RZ, 0x1f ;  /* 0x00001fff00067589 */ /* 0x000e2200000e0000 */
[----:B------:R-:W-:Y:S01]  /*03c0*/  ELECT P0, URZ, PT ;  /* 0x00000000003f782f */ /* 0x000fe20003800000 */
[----:B------:R-:W-:Y:S01]  /*03d0*/  NOP ;  /* 0x0000000000007918 */ /* 0x000fe20000000000 */
[----:B------:R-:W-:Y:S01]  /*03e0*/  ELECT P1, URZ, PT ;  /* 0x00000000003f782f */ /* 0x000fe20003820000 */
[----:B------:R5:W1:Y:S01]  /*03f0*/  SHFL.IDX PT, R3, R0, RZ, 0x1f ;  /* 0x00001fff00037589 */ /* 0x000a6200000e0000 */
[----:B------:R-:W-:Y:S01]  /*0400*/  UMOV UR4, 0x20 ;  /* 0x0000002000047882 */ /* 0x000fe20000000000 */
[----:B------:R-:W-:Y:S01]  /*0410*/  UMOV UR11, 0x80 ;  /* 0x00000080000b7882 */ /* 0x000fe20000000000 */
[----:B------:R-:W-:Y:S01]  /*0420*/  ULDC.64 UR12, c[0x0][0x598] ;  /* 0x00016600000c7ab9 */ /* 0x000fe20000000a00 */
[----:B------:R-:W2:Y:S01]  /*0430*/  SHFL.IDX PT, R4, R4, RZ, 0x1f ;  /* 0x00001fff04047589 */ /* 0x000ea200000e0000 */
[----:B------:R-:W-:Y:S01]  /*0440*/  NOP ;  /* 0x0000000000007918 */ /* 0x000fe20000000000 */
[----:B------:R-:W-:Y:S01]  /*0450*/  VIADD R33, R5, 0xffffffff ;  /* 0xffffffff05217836 */ /* 0x000fe20000000000 */
[----:B------:R-:W-:Y:S01]  /*0460*/  ULDC.64 UR24, c[0x0][0x208] ;  /* 0x0000820000187ab9 */ /* 0x000fe20000000a00 */
[----:B-----5:R-:W-:-:S02]  /*0470*/  SHF.R.S32.HI R0, RZ, 0x1f, R11 ;  /* 0x0000001fff007819 */ /* 0x020fc4000001140b */
[----:B------:R-:W-:Y:S02]  /*0480*/  ISETP.NE.AND P2, PT, R5, RZ, PT ;  /* 0x000000ff0500720c */ /* 0x000fe40003f45270 */
[----:B------:R-:W-:Y:S02]  /*0490*/  LEA.HI R0, R0, R11, RZ, 0x7 ;  /* 0x0000000b00007211 */ /* 0x000fe400078f38ff */
[----:B------:R-:W-:Y:S02]  /*04a0*/  ISETP.GE.U32.AND P3, PT, R33, 0x2, PT ;  /* 0x000000022100780c */ /* 0x000fe40003f66070 */
[----:B------:R-:W-:Y:S02]  /*04b0*/  LOP3.LUT R0, R0, 0xffffff80, RZ, 0xc0, !PT ;  /* 0xffffff8000007812 */ /* 0x000fe400078ec0ff */
[----:B0-----:R-:W-:-:S03]  /*04c0*/  ISETP.NE.OR P0, PT, R6, RZ, !P0 ;  /* 0x000000ff0600720c */ /* 0x001fc60004705670 */
[----:B------:R-:W-:Y:S01]  /*04d0*/  IMAD.IADD R10, R11, 0x1, -R0 ;  /* 0x000000010b0a7824 */ /* 0x000fe200078e0a00 */
[----:B-1----:R-:W-:Y:S02]  /*04e0*/  ISETP.NE.OR P1, PT, R3, RZ, !P1 ;  /* 0x000000ff0300720c */ /* 0x002fe40004f25670 */
[----:B------:R-:W-:-:S04]  /*04f0*/  SHF.R.S32.HI R3, RZ, 0x1f, R2 ;  /* 0x0000001fff037819 */ /* 0x000fc80000011402 */
[----:B------:R-:W-:-:S03]  /*0500*/  LEA.HI R3, R3, R2, RZ, 0x2 ;  /* 0x0000000203037211 */ /* 0x000fc600078f10ff */
[----:B------:R-:W-:Y:S01]  /*0510*/  VOTEU.ALL UP0, P0 ;  /* 0x00000000003f7886 */ /* 0x000fe20000000000 */
[----:B------:R-:W-:-:S03]  /*0520*/  LOP3.LUT R3, R3, 0xfffffffc, RZ, 0xc0, !PT ;  /* 0xfffffffc03037812 */ /* 0x000fc600078ec0ff */
[----:B------:R-:W-:Y:S01]  /*0530*/  VOTEU.ALL UP1, P1 ;  /* 0x00000000003f7886 */ /* 0x000fe20000820000 */
[----:B------:R-:W0:Y:S01]  /*0540*/  @!UP0 S2UR UR7, SR_CgaCtaId ;  /* 0x00000000000789c3 */ /* 0x000e220000008800 */
[----:B------:R-:W-:Y:S01]  /*0550*/  @!UP0 UMOV UR6, 0x400 ;  /* 0x0000040000068882 */ /* 0x000fe20000000000 */
[----:B------:R-:W-:-:S04]  /*0560*/  @!UP0 UIADD3 UR4, -UR4, 0x100000, URZ ;  /* 0x0010000004048890 */ /* 0x000fc8000fffe13f */
[----:B------:R-:W-:Y:S02]  /*0570*/  @!UP0 USHF.L.U32 UR5, UR4, 0xb, URZ ;  /* 0x0000000b04058899 */ /* 0x000fe4000800063f */
[----:B------:R-:W-:Y:S01]  /*0580*/  @!UP0 USHF.L.U32 UR4, UR4, 0x1, URZ ;  /* 0x0000000104048899 */ /* 0x000fe2000800063f */
[----:B------:R-:W-:Y:S01]  /*0590*/  IMAD.IADD R20, R2, 0x1, -R3 ;  /* 0x0000000102147824 */ /* 0x000fe200078e0a03 */
[----:B------:R-:W-:Y:S01]  /*05a0*/  @!UP1 UMOV UR9, 0x400 ;  /* 0x0000040000099882 */ /* 0x000fe20000000000 */
[----:B------:R-:W-:Y:S01]  /*05b0*/  VOTEU.ALL UP2, P1 ;  /* 0x00000000003f7886 */ /* 0x000fe20000840000 */
[----:B------:R-:W-:Y:S01]  /*05c0*/  VOTEU.ALL UP3, P1 ;  /* 0x00000000003f7886 */ /* 0x000fe20000860000 */
[----:B------:R-:W-:Y:S01]  /*05d0*/  VOTEU.ALL UP4, P1 ;  /* 0x00000000003f7886 */ /* 0x000fe20000880000 */
[----:B------:R-:W1:Y:S01]  /*05e0*/  @!UP1 S2UR UR10, SR_CgaCtaId ;  /* 0x00000000000a99c3 */ /* 0x000e620000008800 */
[----:B------:R-:W-:Y:S01]  /*05f0*/  VOTEU.ALL UP5, P1 ;  /* 0x00000000003f7886 */ /* 0x000fe200008a0000 */
[----:B------:R-:W-:-:S04]  /*0600*/  ISETP.NE.U32.AND P1, PT, RZ, UR12, PT ;  /* 0x0000000cff007c0c */ /* 0x000fc8000bf25070 */
[----:B------:R-:W-:Y:S01]  /*0610*/  ISETP.NE.AND.EX P1, PT, RZ, UR13, PT, P1 ;  /* 0x0000000dff007c0c */ /* 0x000fe2000bf25310 */
[----:B0-----:R-:W-:Y:S02]  /*0620*/  @!UP0 ULEA UR8, UR7, UR6, 0x18 ;  /* 0x0000000607088291 */ /* 0x001fe4000f8ec03f */
[----:B------:R-:W-:-:S04]  /*0630*/  @!UP1 UIADD3 UR6, -UR11, 0x100000, URZ ;  /* 0x001000000b069890 */ /* 0x000fc8000fffe13f */
[----:B------:R-:W-:Y:S02]  /*0640*/  @!UP1 USHF.L.U32 UR7, UR6, 0xb, URZ ;  /* 0x0000000b06079899 */ /* 0x000fe4000800063f */
[----:B------:R-:W-:Y:S01]  /*0650*/  @!UP1 USHF.L.U32 UR6, UR6, 0x1, URZ ;  /* 0x0000000106069899 */ /* 0x000fe2000800063f */
[----:B--2---:R-:W-:Y:S01]  /*0660*/  R2UR UR11, R4 ;  /* 0x00000000040b72ca */ /* 0x004fe200000e0000 */
[----:B------:R-:W-:Y:S01]  /*0670*/  VOTEU.ALL UP0, P0 ;  /* 0x00000000003f7886 */ /* 0x000fe20000000000 */
[----:B-1----:R-:W-:Y:S01]  /*0680*/  @!UP1 ULEA UR9, UR10, UR9, 0x18 ;  /* 0x000000090a099291 */ /* 0x002fe2000f8ec03f */
[----:B------:R-:W-:Y:S01]  /*0690*/  VOTEU.ALL UP1, P0 ;  /* 0x00000000003f7886 */ /* 0x000fe20000020000 */
[C---:B------:R-:W-:Y:S01]  /*06a0*/  ISETP.NE.AND P0, PT, R20.reuse, 0x3, PT ;  /* 0x000000031400780c */ /* 0x040fe20003f05270 */
[----:B------:R-:W0:Y:S02]  /*06b0*/  FENCE.VIEW.ASYNC.S ;  /* 0x00000000000073c6 */ /* 0x000e240000000000 */
[----:B0-----:R0:W3:Y:S01]  /*06c0*/  @!UP0 SYNCS.EXCH.64 URZ, [UR8+0xd0], UR4 ;  /* 0x0000d004083f85b2 */ /* 0x0010e20008000100 */
[----:B------:R-:W-:-:S04]  /*06d0*/  ISETP.EQ.OR P0, PT, R20, RZ, !P0 ;  /* 0x000000ff1400720c */ /* 0x000fc80004702670 */
[----:B------:R-:W-:-:S04]  /*06e0*/  ISETP.EQ.AND P0, PT, R5, RZ, P0 ;  /* 0x000000ff0500720c */ /* 0x000fc80000702270 */
[----:B------:R-:W-:-:S04]  /*06f0*/  SEL R7, RZ, 0x1, !P0 ;  /* 0x00000001ff077807 */ /* 0x000fc80004000000 */
[----:B------:R-:W-:Y:S01]  /*0700*/  SEL R7, R7, 0x2, P3 ;  /* 0x0000000207077807 */ /* 0x000fe20001800000 */
[----:B------:R0:W3:Y:S01]  /*0710*/  @!UP1 SYNCS.EXCH.64 URZ, [UR8+0xd8], UR4 ;  /* 0x0000d804083f95b2 */ /* 0x0000e20008000100 */
[----:B------:R-:W-:Y:S01]  /*0720*/  NOP ;  /* 0x0000000000007918 */ /* 0x000fe20000000000 */
[----:B------:R0:W3:Y:S01]  /*0730*/  @!UP2 SYNCS.EXCH.64 URZ, [UR9+0xb0], UR6 ;  /* 0x0000b006093fa5b2 */ /* 0x0000e20008000100 */
[----:B------:R0:W3:Y:S01]  /*0740*/  @!UP3 SYNCS.EXCH.64 URZ, [UR9+0xb8], UR6 ;  /* 0x0000b806093fb5b2 */ /* 0x0000e20008000100 */
[----:B------:R0:W3:Y:S01]  /*0750*/  @!UP4 SYNCS.EXCH.64 URZ, [UR9+0xc0], UR6 ;  /* 0x0000c006093fc5b2 */ /* 0x0000e20008000100 */
[----:B------:R0:W3:Y:S01]  /*0760*/  @!UP5 SYNCS.EXCH.64 URZ, [UR9+0xc8], UR6 ;  /* 0x0000c806093fd5b2 */ /* 0x0000e20008000100 */
[----:B------:R-:W-:Y:S01]  /*0770*/  NOP ;  /* 0x0000000000007918 */ /* 0x000fe20000000000 */
[----:B---34-:R-:W-:Y:S06]  /*0780*/  BAR.SYNC.DEFER_BLOCKING 0x0 ;  /* 0x0000000000007b1d */ /* 0x018fec0000010000 */
[----:B0-----:R-:W-:Y:S05]  /*0790*/  @!P1 BRA `(.L_x_4) ;  /* 0x00000000001c9947 */ /* 0x001fea0003800000 */
[----:B------:R-:W0:Y:S02]  /*07a0*/  LDC.64 R2, c[0x0][0x598] ;  /* 0x00016600ff027b82 */ /* 0x000e240000000a00 */
[----:B0-----:R-:W2:Y:S02]  /*07b0*/  LDG.E.64 R2, desc[UR24][R2.64] ;  /* 0x0000001802027981 */ /* 0x001ea4000c1e1b00 */
[----:B--2---:R-:W-:-:S04]  /*07c0*/  ISETP.NE.U32.AND P0, PT, R2, RZ, PT ;  /* 0x000000ff0200720c */ /* 0x004fc80003f05070 */
[----:B------:R-:W-:-:S13]  /*07d0*/  ISETP.NE.AND.EX P0, PT, R3, RZ, PT, P0 ;  /* 0x000000ff0300720c */ /* 0x000fda0003f05300 */
[----:B------:R-:W-:Y:S05]  /*07e0*/  @!P0 BRA `(.L_x_4) ;  /* 0x0000000000088947 */ /* 0x000fea0003800000 */
[----:B------:R2:W5:Y:S01]  /*07f0*/  LD.E R12, desc[UR24][R2.64] ;  /* 0x00000018020c7980 */ /* 0x000562000c101900 */
[----:B------:R-:W-:Y:S05]  /*0800*/  BRA `(.L_x_5) ;  /* 0x0000000000207947 */ /* 0x000fea0003800000 */
.L_x_4:
[----:B------:R-:W-:Y:S02]  /*0810*/  ULDC.64 UR4, c[0x0][0x588] ;  /* 0x0001620000047ab9 */ /* 0x000fe40000000a00 */
[----:B------:R-:W-:-:S04]  /*0820*/  ISETP.NE.U32.AND P0, PT, RZ, UR4, PT ;  /* 0x00000004ff007c0c */ /* 0x000fc8000bf05070 */
[----:B------:R-:W-:-:S13]  /*0830*/  ISETP.NE.AND.EX P0, PT, RZ, UR5, PT, P0 ;  /* 0x00000005ff007c0c */ /* 0x000fda000bf05300 */
[----:B------:R-:W-:Y:S05]  /*0840*/  @!P0 BRA `(.L_x_6) ;  /* 0x00000000000c8947 */ /* 0x000fea0003800000 */
[----:B------:R-:W0:Y:S02]  /*0850*/  LDC.64 R12, c[0x0][0x588] ;  /* 0x00016200ff0c7b82 */ /* 0x000e240000000a00 */
[----:B0-----:R0:W5:Y:S01]  /*0860*/  LDG.E R12, desc[UR24][R12.64] ;  /* 0x000000180c0c7981 */ /* 0x001162000c1e1900 */
[----:B------:R-:W-:Y:S05]  /*0870*/  BRA `(.L_x_5) ;  /* 0x0000000000047947 */ /* 0x000fea0003800000 */
.L_x_6:
[----:B------:R-:W1:Y:S02]  /*0880*/  LDC R12, c[0x0][0x580] ;  /* 0x00016000ff0c7b82 */ /* 0x000e640000000800 */
.L_x_5:
[----:B------:R-:W-:Y:S02]  /*0890*/  ULDC.64 UR4, c[0x0][0x5a0] ;  /* 0x0001680000047ab9 */ /* 0x000fe40000000a00 */
[----:B------:R-:W-:-:S04]  /*08a0*/  ISETP.NE.U32.AND P0, PT, RZ, UR4, PT ;  /* 0x00000004ff007c0c */ /* 0x000fc8000bf05070 */
[----:B------:R-:W-:-:S13]  /*08b0*/  ISETP.NE.AND.EX P0, PT, RZ, UR5, PT, P0 ;  /* 0x00000005ff007c0c */ /* 0x000fda000bf05300 */
[----:B------:R-:W-:Y:S05]  /*08c0*/  @!P0 BRA `(.L_x_7) ;  /* 0x00000000001c8947 */ /* 0x000fea0003800000 */
[----:B--2---:R-:W2:Y:S02]  /*08d0*/  LDC.64 R2, c[0x0][0x5a0] ;  /* 0x00016800ff027b82 */ /* 0x004ea40000000a00 */
[----:B--2---:R-:W2:Y:S02]  /*08e0*/  LDG.E.64 R2, desc[UR24][R2.64] ;  /* 0x0000001802027981 */ /* 0x004ea4000c1e1b00 */
[----:B--2---:R-:W-:-:S04]  /*08f0*/  ISETP.NE.U32.AND P0, PT, R2, RZ, PT ;  /* 0x000000ff0200720c */ /* 0x004fc80003f05070 */
[----:B------:R-:W-:-:S13]  /*0900*/  ISETP.NE.AND.EX P0, PT, R3, RZ, PT, P0 ;  /* 0x000000ff0300720c */ /* 0x000fda0003f05300 */
[----:B------:R-:W-:Y:S05]  /*0910*/  @!P0 BRA `(.L_x_7) ;  /* 0x0000000000088947 */ /* 0x000fea0003800000 */
[----:B0-----:R4:W5:Y:S01]  /*0920*/  LD.E R13, desc[UR24][R2.64] ;  /* 0x00000018020d7980 */ /* 0x001962000c101900 */
[----:B------:R-:W-:Y:S05]  /*0930*/  BRA `(.L_x_8) ;  /* 0x0000000000207947 */ /* 0x000fea0003800000 */
.L_x_7:
[----:B------:R-:W-:Y:S02]  /*0940*/  ULDC.64 UR4, c[0x0][0x590] ;  /* 0x0001640000047ab9 */ /* 0x000fe40000000a00 */
[----:B------:R-:W-:-:S04]  /*0950*/  ISETP.NE.U32.AND P0, PT, RZ, UR4, PT ;  /* 0x00000004ff007c0c */ /* 0x000fc8000bf05070 */
[----:B------:R-:W-:-:S13]  /*0960*/  ISETP.NE.AND.EX P0, PT, RZ, UR5, PT, P0 ;  /* 0x00000005ff007c0c */ /* 0x000fda000bf05300 */
[----:B------:R-:W-:Y:S05]  /*0970*/  @!P0 BRA `(.L_x_9) ;  /* 0x00000000000c8947 */ /* 0x000fea0003800000 */
[----:B--2---:R-:W0:Y:S02]  /*0980*/  LDC.64 R2, c[0x0][0x590] ;  /* 0x00016400ff027b82 */ /* 0x004e240000000a00 */
[----:B0-----:R3:W5:Y:S01]  /*0990*/  LDG.E R13, desc[UR24][R2.64] ;  /* 0x00000018020d7981 */ /* 0x001762000c1e1900 */
[----:B------:R-:W-:Y:S05]  /*09a0*/  BRA `(.L_x_8) ;  /* 0x0000000000047947 */ /* 0x000fea0003800000 */
.L_x_9:
[----:B0-----:R-:W0:Y:S02]  /*09b0*/  LDC R13, c[0x0][0x584] ;  /* 0x00016100ff0d7b82 */ /* 0x001e240000000800 */
.L_x_8:
[----:B------:R-:W1:Y:S01]  /*09c0*/  LDC R0, c[0x0][0x65c] ;  /* 0x00019700ff007b82 */ /* 0x000e620000000800 */
[----:B------:R-:W2:Y:S01]  /*09d0*/  S2R R21, SR_CTAID.Y ;  /* 0x0000000000157919 */ /* 0x000ea20000002600 */
[----:B------:R-:W-:Y:S01]  /*09e0*/  ULDC UR5, c[0x0][0x28c] ;  /* 0x0000a30000057ab9 */ /* 0x000fe20000000800 */
[----:B------:R-:W-:Y:S01]  /*09f0*/  ISETP.NE.AND P0, PT, R5, 0x2, PT ;  /* 0x000000020500780c */ /* 0x000fe20003f05270 */
[----:B------:R-:W-:Y:S01]  /*0a00*/  UIADD3 UR5, UR5, 0x7f, URZ ;  /* 0x0000007f05057890 */ /* 0x000fe2000fffe03f */
[----:B------:R-:W0:Y:S01]  /*0a10*/  S2R R14, SR_CTAID.X ;  /* 0x00000000000e7919 */ /* 0x000e220000002500 */
[----:B------:R-:W-:Y:S01]  /*0a20*/  UMOV UR17, URZ ;  /* 0x0000003f00117c82 */ /* 0x000fe20008000000 */
[----:B------:R-:W-:Y:S01]  /*0a30*/  UMOV UR4, URZ ;  /* 0x0000003f00047c82 */ /* 0x000fe20008000000 */
[----:B------:R-:W-:Y:S01]  /*0a40*/  USHF.R.S32.HI UR8, URZ, 0x1f, UR5 ;  /* 0x0000001f3f087899 */ /* 0x000fe20008011405 */
[----:B------:R-:W-:-:S03]  /*0a50*/  ULDC.64 UR12, c[0x0][0x650] ;  /* 0x00019400000c7ab9 */ /* 0x000fc60000000a00 */
[----:B------:R-:W-:Y:S01]  /*0a60*/  ULEA.HI UR8, UR8, UR5, URZ, 0x7 ;  /* 0x0000000508087291 */ /* 0x000fe2000f8f383f */
[----:B-1----:R-:W-:-:S13]  /*0a70*/  ISETP.NE.AND P3, PT, R0, 0x1, PT ;  /* 0x000000010000780c */ /* 0x002fda0003f65270 */
[----:B------:R-:W0:Y:S01]  /*0a80*/  @P3 LDC R15, c[0x0][0x10] ;  /* 0x00000400ff0f3b82 */ /* 0x000e220000000800 */
[----:B--234-:R-:W-:Y:S02]  /*0a90*/  @P3 IMAD.MOV.U32 R2, RZ, RZ, R21 ;  /* 0x000000ffff023224 */ /* 0x01cfe400078e0015 */
[----:B------:R-:W-:Y:S02]  /*0aa0*/  @P3 IMAD.MOV.U32 R3, RZ, RZ, RZ ;  /* 0x000000ffff033224 */ /* 0x000fe400078e00ff */
[----:B------:R-:W-:-:S03]  /*0ab0*/  @P3 IMAD.MOV.U32 R5, RZ, RZ, RZ ;  /* 0x000000ffff053224 */ /* 0x000fc600078e00ff */
[----:B------:R-:W1:Y:S01]  /*0ac0*/  @!P3 LDC R9, c[0x0][0xc] ;  /* 0x00000300ff09bb82 */ /* 0x000e620000000800 */
[----:B------:R-:W-:Y:S01]  /*0ad0*/  ULDC UR6, c[0x0][0xc] ;  /* 0x0000030000067ab9 */ /* 0x000fe20000000800 */
[----:B------:R-:W-:Y:S02]  /*0ae0*/  ULDC UR7, c[0x0][0x10] ;  /* 0x0000040000077ab9 */ /* 0x000fe40000000800 */
[----:B------:R-:W-:-:S04]  /*0af0*/  UIMAD.WIDE.U32 UR6, UR6, UR7, URZ ;  /* 0x00000007060672a5 */ /* 0x000fc8000f8e003f */
[----:B------:R-:W2:Y:S01]  /*0b00*/  LDC R8, c[0x0][0x14] ;  /* 0x00000500ff087b82 */ /* 0x000ea20000000800 */
[----:B0-----:R-:W-:-:S04]  /*0b10*/  @P3 IMAD.WIDE.U32 R2, R14, R15, R2 ;  /* 0x0000000f0e023225 */ /* 0x001fc800078e0002 */
[----:B------:R-:W-:Y:S02]  /*0b20*/  IMAD.MOV.U32 R15, RZ, RZ, RZ ;  /* 0x000000ffff0f7224 */ /* 0x000fe400078e00ff */
[----:B------:R-:W-:Y:S02]  /*0b30*/  @P3 IMAD.IADD R3, R3, 0x1, R5 ;  /* 0x0000000103033824 */ /* 0x000fe400078e0205 */
[----:B-1----:R-:W-:-:S04]  /*0b40*/  @!P3 IMAD.WIDE.U32 R4, R9, R21, R14 ;  /* 0x000000150904b225 */ /* 0x002fc800078e000e */
[----:B------:R-:W-:Y:S02]  /*0b50*/  @!P3 IMAD.MOV.U32 R2, RZ, RZ, R4 ;  /* 0x000000ffff02b224 */ /* 0x000fe400078e0004 */
[----:B------:R-:W-:Y:S02]  /*0b60*/  @!P3 IMAD.MOV.U32 R3, RZ, RZ, R5 ;  /* 0x000000ffff03b224 */ /* 0x000fe400078e0005 */
[C---:B--2---:R-:W-:Y:S02]  /*0b70*/  IMAD R17, R8.reuse, UR7, RZ ;  /* 0x0000000708117c24 */ /* 0x044fe4000f8e02ff */
[----:B------:R-:W-:Y:S01]  /*0b80*/  IMAD.WIDE.U32 R8, R8, UR6, RZ ;  /* 0x0000000608087c25 */ /* 0x000fe2000f8e00ff */
[----:B------:R-:W-:-:S03]  /*0b90*/  USHF.R.S32.HI UR6, URZ, 0x7, UR8 ;  /* 0x000000073f067899 */ /* 0x000fc60008011408 */
[----:B------:R-:W-:Y:S01]  /*0ba0*/  IMAD.IADD R0, R9, 0x1, R17 ;  /* 0x0000000109007824 */ /* 0x000fe200078e0211 */
[----:B------:R-:W-:Y:S08]  /*0bb0*/  @P0 BRA `(.L_x_10) ;  /* 0x0000000000200947 */ /* 0x000ff00003800000 */
[----:B------:R-:W-:Y:S01]  /*0bc0*/  UISETP.GE.U32.AND UP0, UPT, UR6, 0xa, UPT ;  /* 0x0000000a0600788c */ /* 0x000fe2000bf06070 */
[----:B------:R-:W-:Y:S01]  /*0bd0*/  IADD3 R2, P0, R2, R8, RZ ;  /* 0x0000000802027210 */ /* 0x000fe20007f1e0ff */
[----:B------:R-:W-:-:S04]  /*0be0*/  UIMAD.WIDE.U32 UR4, UR6, -0x33333333, URZ ;  /* 0xcccccccd060478a5 */ /* 0x000fc8000f8e003f */
[----:B------:R-:W-:Y:S01]  /*0bf0*/  USHF.R.U32.HI UR5, URZ, 0x3, UR5 ;  /* 0x000000033f057899 */ /* 0x000fe20008011605 */
[----:B------:R-:W-:Y:S02]  /*0c00*/  IMAD.X R3, R0, 0x1, R3, P0 ;  /* 0x0000000100037824 */ /* 0x000fe400000e0603 */
[----:B------:R-:W-:Y:S01]  /*0c10*/  UMOV UR4, URZ ;  /* 0x0000003f00047c82 */ /* 0x000fe20008000000 */
[----:B------:R-:W-:Y:S02]  /*0c20*/  UIMAD UR17, UR5, -0xa, UR6 ;  /* 0xfffffff6051178a4 */ /* 0x000fe4000f8e0206 */
[----:B------:R-:W-:-:S12]  /*0c30*/  @UP0 ULOP3.LUT UR4, UR5, 0x1, URZ, 0xc0, !UPT ;  /* 0x0000000105040892 */ /* 0x000fd8000f8ec03f */
.L_x_10:
[----:B------:R-:W-:Y:S01]  /*0c40*/  ISETP.GE.U32.AND P0, PT, R2, UR12, PT ;  /* 0x0000000c02007c0c */ /* 0x000fe2000bf06070 */
[----:B------:R-:W-:Y:S01]  /*0c50*/  IMAD.MOV.U32 R6, RZ, RZ, -0x1 ;  /* 0xffffffffff067424 */ /* 0x000fe200078e00ff */
[----:B------:R-:W-:Y:S01]  /*0c60*/  PRMT R16, RZ, 0x7610, R16 ;  /* 0x00007610ff107816 */ /* 0x000fe20000000010 */
[----:B------:R-:W-:Y:S01]  /*0c70*/  IMAD.MOV.U32 R5, RZ, RZ, -0x1 ;  /* 0xffffffffff057424 */ /* 0x000fe200078e00ff */
[----:B------:R-:W-:Y:S01]  /*0c80*/  ISETP.GE.U32.AND.EX P0, PT, R3, UR13, PT, P0 ;  /* 0x0000000d03007c0c */ /* 0x000fe2000bf06100 */
[----:B------:R-:W-:-:S12]  /*0c90*/  IMAD.MOV.U32 R4, RZ, RZ, -0x1 ;  /* 0xffffffffff047424 */ /* 0x000fd800078e00ff */
[----:B------:R-:W-:Y:S05]  /*0ca0*/  @P0 BRA `(.L_x_11) ;  /* 0x00000004005c0947 */ /* 0x000fea0003800000 */
[----:B------:R-:W0:Y:S01]  /*0cb0*/  LDC.64 R24, c[0x0][0x628] ;  /* 0x00018a00ff187b82 */ /* 0x000e220000000a00 */
[----:B------:R-:W-:Y:S02]  /*0cc0*/  IMAD.MOV.U32 R4, RZ, RZ, R2 ;  /* 0x000000ffff047224 */ /* 0x000fe400078e0002 */
[----:B------:R-:W-:-:S05]  /*0cd0*/  IMAD.MOV.U32 R5, RZ, RZ, R3 ;  /* 0x000000ffff057224 */ /* 0x000fca00078e0003 */
[----:B------:R-:W1:Y:S08]  /*0ce0*/  LDC R6, c[0x0][0x630] ;  /* 0x00018c00ff067b82 */ /* 0x000e700000000800 */
[----:B------:R-:W2:Y:S01]  /*0cf0*/  LDC.64 R26, c[0x0][0x620] ;  /* 0x00018800ff1a7b82 */ /* 0x000ea20000000a00 */
[----:B0-----:R-:W-:-:S04]  /*0d00*/  ISETP.NE.U32.AND P0, PT, R24, RZ, PT ;  /* 0x000000ff1800720c */ /* 0x001fc80003f05070 */
[----:B------:R-:W-:-:S13]  /*0d10*/  ISETP.NE.AND.EX P0, PT, R25, RZ, PT, P0 ;  /* 0x000000ff1900720c */ /* 0x000fda0003f05300 */
[----:B-12---:R-:W-:Y:S05]  /*0d20*/  @!P0 BRA `(.L_x_12) ;  /* 0x0000000000288947 */ /* 0x006fea0003800000 */
[----:B------:R-:W0:Y:S02]  /*0d30*/  LDC R19, c[0x0][0x634] ;  /* 0x00018d00ff137b82 */ /* 0x000e240000000800 */
[----:B0-----:R-:W-:-:S05]  /*0d40*/  IADD3 R19, P0, R2, R19, RZ ;  /* 0x0000001302137210 */ /* 0x001fca0007f1e0ff */
[----:B------:R-:W-:-:S04]  /*0d50*/  IMAD.X R23, RZ, RZ, R3, P0 ;  /* 0x000000ffff177224 */ /* 0x000fc800000e0603 */
[----:B------:R-:W-:-:S04]  /*0d60*/  IMAD.WIDE.U32 R4, R23, R24, RZ ;  /* 0x0000001817047225 */ /* 0x000fc800078e00ff */
[----:B------:R-:W-:-:S04]  /*0d70*/  IMAD.WIDE.U32 R16, P0, R19, R25, R4 ;  /* 0x0000001913107225 */ /* 0x000fc80007800004 */
[----:B------:R-:W-:-:S04]  /*0d80*/  IMAD.WIDE.U32 R4, R19, R24, RZ ;  /* 0x0000001813047225 */ /* 0x000fc800078e00ff */
[----:B------:R-:W-:Y:S01]  /*0d90*/  IMAD.X R19, RZ, RZ, RZ, P0 ;  /* 0x000000ffff137224 */ /* 0x000fe200000e06ff */
[----:B------:R-:W-:Y:S01]  /*0da0*/  IADD3 RZ, P0, R5, R16, RZ ;  /* 0x0000001005ff7210 */ /* 0x000fe20007f1e0ff */
[----:B------:R-:W-:-:S04]  /*0db0*/  IMAD.MOV.U32 R18, RZ, RZ, R17 ;  /* 0x000000ffff127224 */ /* 0x000fc800078e0011 */
[----:B------:R-:W-:-:S08]  /*0dc0*/  IMAD.WIDE.U32.X R4, R23, R25, R18, P0 ;  /* 0x0000001917047225 */ /* 0x000fd000000e0412 */
.L_x_12:
[--C-:B------:R-:W-:Y:S01]  /*0dd0*/  SHF.R.U64 R32, R4, R6, R5.reuse ;  /* 0x0000000604207219 */ /* 0x100fe20000001205 */
[----:B------:R-:W0:Y:S01]  /*0de0*/  LDC.64 R28, c[0x0][0x640] ;  /* 0x00019000ff1c7b82 */ /* 0x000e220000000a00 */
[----:B------:R-:W-:Y:S01]  /*0df0*/  I2FP.F32.U32 R4, R14 ;  /* 0x0000000e00047245 */ /* 0x000fe20000201000 */
[----:B------:R-:W-:Y:S01]  /*0e00*/  ULDC UR5, c[0x0][0x150] ;  /* 0x0000540000057ab9 */ /* 0x000fe20000000800 */
[----:B------:R-:W-:Y:S02]  /*0e10*/  SHF.R.U32.HI R5, RZ, R6, R5 ;  /* 0x00000006ff057219 */ /* 0x000fe40000011605 */
[----:B------:R-:W-:Y:S01]  /*0e20*/  IADD3 R17, P0, RZ, -R32, RZ ;  /* 0x80000020ff117210 */ /* 0x000fe20007f1e0ff */
[----:B------:R-:W-:Y:S01]  /*0e30*/  FMUL R6, R4, UR5 ;  /* 0x0000000504067c20 */ /* 0x000fe20008400000 */
[----:B------:R-:W-:Y:S01]  /*0e40*/  ULDC UR5, c[0x0][0x154] ;  /* 0x0000550000057ab9 */ /* 0x000fe20000000800 */
[----:B------:R-:W1:Y:S02]  /*0e50*/  LDC R18, c[0x0][0x618] ;  /* 0x00018600ff127b82 */ /* 0x000e640000000800 */
[----:B------:R-:W-:-:S02]  /*0e60*/  IMAD.X R19, RZ, RZ, ~R5, P0 ;  /* 0x000000ffff137224 */ /* 0x000fc400000e0e05 */
[----:B------:R-:W2:Y:S01]  /*0e70*/  F2I.U32.TRUNC.NTZ R6, R6 ;  /* 0x0000000600067305 */ /* 0x000ea2000020f000 */
[----:B------:R-:W-:-:S03]  /*0e80*/  IMAD.WIDE.U32 R4, R17, R26, R2 ;  /* 0x0000001a11047225 */ /* 0x000fc600078e0002 */
[----:B------:R-:W3:Y:S01]  /*0e90*/  LDC R15, c[0x0][0x144] ;  /* 0x00005100ff0f7b82 */ /* 0x000ee20000000800 */
[----:B------:R-:W-:-:S04]  /*0ea0*/  IMAD R16, R19, R26, RZ ;  /* 0x0000001a13107224 */ /* 0x000fc800078e02ff */
[----:B------:R-:W-:-:S03]  /*0eb0*/  IMAD R17, R17, R27, R16 ;  /* 0x0000001b11117224 */ /* 0x000fc600078e0210 */
[----:B------:R-:W4:Y:S01]  /*0ec0*/  LDC R22, c[0x0][0x608] ;  /* 0x00018200ff167b82 */ /* 0x000f220000000800 */
[----:B------:R-:W-:Y:S01]  /*0ed0*/  IMAD.IADD R17, R5, 0x1, R17 ;  /* 0x0000000105117824 */ /* 0x000fe200078e0211 */
[----:B0-----:R-:W-:Y:S01]  /*0ee0*/  ISETP.NE.U32.AND P0, PT, R28, RZ, PT ;  /* 0x000000ff1c00720c */ /* 0x001fe20003f05070 */
[----:B--2---:R-:W-:-:S03]  /*0ef0*/  IMAD.MOV R5, RZ, RZ, -R6 ;  /* 0x000000ffff057224 */ /* 0x004fc600078e0a06 */
[----:B------:R-:W-:Y:S02]  /*0f00*/  ISETP.NE.AND.EX P0, PT, R29, RZ, PT, P0 ;  /* 0x000000ff1d00720c */ /* 0x000fe40003f05300 */
[----:B------:R-:W0:Y:S01]  /*0f10*/  LDC R19, c[0x0][0x658] ;  /* 0x00019600ff137b82 */ /* 0x000e220000000800 */
[-CC-:B-1----:R-:W-:Y:S02]  /*0f20*/  SHF.R.U64 R26, R4, R18.reuse, R17.reuse ;  /* 0x00000012041a7219 */ /* 0x182fe40000001211 */
[----:B------:R-:W-:Y:S02]  /*0f30*/  I2FP.F32.U32 R4, R21 ;  /* 0x0000001500047245 */ /* 0x000fe40000201000 */
[----:B------:R-:W-:Y:S01]  /*0f40*/  SHF.R.U32.HI R17, RZ, R18, R17 ;  /* 0x00000012ff117219 */ /* 0x000fe20000011611 */
[----:B------:R-:W-:Y:S02]  /*0f50*/  IMAD.MOV.U32 R18, RZ, RZ, 0x1 ;  /* 0x00000001ff127424 */ /* 0x000fe400078e00ff */
[----:B------:R-:W1:Y:S01]  /*0f60*/  LDC R24, c[0x0][0x148] ;  /* 0x00005200ff187b82 */ /* 0x000e620000000800 */
[----:B---3--:R-:W-:-:S02]  /*0f70*/  IMAD R6, R15, R5, R14 ;  /* 0x000000050f067224 */ /* 0x008fc400078e020e */
[----:B------:R-:W-:Y:S01]  /*0f80*/  FMUL R5, R4, UR5 ;  /* 0x0000000504057c20 */ /* 0x000fe20008400000 */
[----:B------:R-:W-:-:S04]  /*0f90*/  IMAD.MOV.U32 R4, RZ, RZ, -0x1 ;  /* 0xffffffffff047424 */ /* 0x000fc800078e00ff */
[----:B------:R-:W2:Y:S01]  /*0fa0*/  LDC R25, c[0x0][0x600] ;  /* 0x00018000ff197b82 */ /* 0x000ea20000000800 */
[-CC-:B----4-:R-:W-:Y:S02]  /*0fb0*/  SHF.R.U64 R34, R26, R22.reuse, R17.reuse ;  /* 0x000000161a227219 */ /* 0x190fe40000001211 */
[----:B------:R-:W-:Y:S02]  /*0fc0*/  SHF.R.U32.HI R14, RZ, R22, R17 ;  /* 0x00000016ff0e7219 */ /* 0x000fe40000011611 */
[----:B------:R3:W4:Y:S03]  /*0fd0*/  F2I.U32.TRUNC.NTZ R22, R5 ;  /* 0x0000000500167305 */ /* 0x000726000020f000 */
[----:B------:R-:W1:Y:S01]  /*0fe0*/  LDC R27, c[0x0][0x648] ;  /* 0x00019200ff1b7b82 */ /* 0x000e620000000800 */
[-C--:B0-----:R-:W-:Y:S02]  /*0ff0*/  SHF.R.U64 R36, R34, R19.reuse, R14 ;  /* 0x0000001322247219 */ /* 0x081fe4000000120e */
[----:B------:R-:W-:-:S02]  /*1000*/  SHF.L.U32 R4, R4, R19, RZ ;  /* 0x0000001304047219 */ /* 0x000fc400000006ff */
[-C--:B------:R-:W-:Y:S02]  /*1010*/  SHF.R.U32.HI R14, RZ, R19.reuse, R14 ;  /* 0x00000013ff0e7219 */ /* 0x080fe4000001160e */
[----:B------:R-:W-:Y:S01]  /*1020*/  SHF.L.U32 R18, R18, R19, RZ ;  /* 0x0000001312127219 */ /* 0x000fe200000006ff */
[----:B------:R-:W0:Y:S01]  /*1030*/  LDC R31, c[0x0][0x638] ;  /* 0x00018e00ff1f7b82 */ /* 0x000e220000000800 */
[----:B------:R-:W-:Y:S01]  /*1040*/  LOP3.LUT R19, RZ, R4, RZ, 0x33, !PT ;  /* 0x00000004ff137212 */ /* 0x000fe200078e33ff */
[----:B------:R-:W-:Y:S02]  /*1050*/  IMAD.MOV.U32 R4, RZ, RZ, R36 ;  /* 0x000000ffff047224 */ /* 0x000fe400078e0024 */
[----:B---3--:R-:W-:-:S04]  /*1060*/  IMAD.MOV.U32 R5, RZ, RZ, R14 ;  /* 0x000000ffff057224 */ /* 0x008fc800078e000e */
[----:B------:R-:W3:Y:S01]  /*1070*/  LDC R30, c[0x0][0x610] ;  /* 0x00018400ff1e7b82 */ /* 0x000ee20000000800 */
[----:B----4-:R-:W-:Y:S05]  /*1080*/  @!P0 BRA `(.L_x_13) ;  /* 0x0000000000288947 */ /* 0x010fea0003800000 */
[----:B------:R-:W4:Y:S02]  /*1090*/  LDC R17, c[0x0][0x64c] ;  /* 0x00019300ff117b82 */ /* 0x000f240000000800 */
[----:B----4-:R-:W-:-:S05]  /*10a0*/  IADD3 R17, P0, R36, R17, RZ ;  /* 0x0000001124117210 */ /* 0x010fca0007f1e0ff */
        /* <DEDUP_REMOVED lines=8> */
.L_x_13:
[----:B-1----:R-:W-:Y:S01]  /*1130*/  SHF.R.U64 R4, R4, R27, R5 ;  /* 0x0000001b04047219 */ /* 0x002fe20000001205 */
[----:B--2---:R-:W-:Y:S01]  /*1140*/  VIADD R5, R25, 0xffffffff ;  /* 0xffffffff19057836 */ /* 0x004fe20000000000 */
[----:B------:R-:W-:Y:S01]  /*1150*/  LOP3.LUT R19, R34, R19, RZ, 0xc0, !PT ;  /* 0x0000001322137212 */ /* 0x000fe200078ec0ff */
[----:B------:R-:W-:Y:S02]  /*1160*/  IMAD.MOV R22, RZ, RZ, -R22 ;  /* 0x000000ffff167224 */ /* 0x000fe400078e0a16 */
[----:B------:R-:W-:Y:S01]  /*1170*/  IMAD.MOV R14, RZ, RZ, -R4 ;  /* 0x000000ffff0e7224 */ /* 0x000fe200078e0a04 */
[----:B------:R-:W-:Y:S01]  /*1180*/  LOP3.LUT R5, R26, R5, RZ, 0xc0, !PT ;  /* 0x000000051a057212 */ /* 0x000fe200078ec0ff */
[----:B------:R-:W-:Y:S02]  /*1190*/  IMAD R19, R18, R4, R19 ;  /* 0x0000000412137224 */ /* 0x000fe400078e0213 */
[----:B------:R-:W-:Y:S02]  /*11a0*/  @P3 IMAD R6, R24, R22, R21 ;  /* 0x0000001618063224 */ /* 0x000fe400078e0215 */
[----:B0-----:R-:W-:-:S02]  /*11b0*/  IMAD R4, R14, R31, R36 ;  /* 0x0000001f0e047224 */ /* 0x001fc400078e0224 */
[----:B---3--:R-:W-:Y:S02]  /*11c0*/  IMAD R6, R19, R30, R6 ;  /* 0x0000001e13067224 */ /* 0x008fe400078e0206 */
[----:B------:R-:W-:Y:S02]  /*11d0*/  IMAD R15, R4, R25, R5 ;  /* 0x00000019040f7224 */ /* 0x000fe400078e0205 */
[----:B------:R-:W-:Y:S02]  /*11e0*/  IMAD.MOV.U32 R16, RZ, RZ, 0x1 ;  /* 0x00000001ff107424 */ /* 0x000fe400078e00ff */
[----:B------:R-:W-:Y:S01]  /*11f0*/  IMAD.MOV.U32 R4, RZ, RZ, R32 ;  /* 0x000000ffff047224 */ /* 0x000fe200078e0020 */
[----:B------:R-:W-:Y:S02]  /*1200*/  SEL R5, R15, R6, !P3 ;  /* 0x000000060f057207 */ /* 0x000fe40005800000 */
[----:B------:R-:W-:-:S07]  /*1210*/  SEL R6, R6, R15, !P3 ;  /* 0x0000000f06067207 */ /* 0x000fce0005800000 */
.L_x_11:
[----:B------:R-:W-:Y:S05]  /*1220*/  @!P2 BRA `(.L_x_14) ;  /* 0x0000007000d0a947 */ /* 0x000fea0003800000 */
[----:B------:R-:W-:-:S13]  /*1230*/  ISETP.GT.U32.AND P0, PT, R33, 0x1, PT ;  /* 0x000000012100780c */ /* 0x000fda0003f04070 */
[----:B------:R-:W-:Y:S05]  /*1240*/  @P0 EXIT ;  /* 0x000000000000094d */ /* 0x000fea0003800000 */
.L_x_15:
[----:B------:R-:W-:-:S08]  /*1250*/  NOP ;  /* 0x0000000000007918 */ /* 0x000fd00000000000 */
[----:B------:R-:W0:Y:S02]  /*1260*/  USETMAXREG.TRY_ALLOC.CTAPOOL UP0, 0xe8 ;  /* 0x000000e8000079c8 */ /* 0x000e240008000600 */
[----:B0-----:R-:W-:-:S13]  /*1270*/  PLOP3.LUT P0, PT, PT, PT, UP0, 0x80, 0x0 ;  /* 0x000000000000781c */ /* 0x001fda0003f0f008 */
[----:B------:R-:W-:Y:S05]  /*1280*/  @!P0 BRA `(.L_x_15) ;  /* 0xfffffffc00f08947 */ /* 0x000fea000383ffff */
[----:B------:R-:W-:-:S13]  /*1290*/  LOP3.LUT P0, RZ, R16, 0xff, RZ, 0xc0, !PT ;  /* 0x000000ff10ff7812 */ /* 0x000fda000780c0ff */
[----:B------:R-:W-:Y:S05]  /*12a0*/  @!P0 EXIT ;  /* 0x000000000000894d */ /* 0x000fea0003800000 */
[----:B------:R-:W0:Y:S01]  /*12b0*/  S2UR UR5, SR_CgaCtaId ;  /* 0x00000000000579c3 */ /* 0x000e220000008800 */
[----:B------:R-:W-:Y:S01]  /*12c0*/  SHF.R.S32.HI R11, RZ, 0x1f, R10 ;  /* 0x0000001fff0b7819 */ /* 0x000fe2000001140a */
[----:B------:R-:W-:Y:S01]  /*12d0*/  UIADD3 UR9, UR11, -0x1, URZ ;  /* 0xffffffff0b097890 */ /* 0x000fe2000fffe03f */
[----:B------:R-:W-:Y:S01]  /*12e0*/  LOP3.LUT R132, R7, 0x1, RZ, 0xfc, !PT ;  /* 0x0000000107847812 */ /* 0x000fe200078efcff */
[----:B------:R-:W-:Y:S01]  /*12f0*/  UMOV UR8, 0x400 ;  /* 0x0000040000087882 */ /* 0x000fe20000000000 */
[CC--:B------:R-:W-:Y:S01]  /*1300*/  LEA.HI R15, R11.reuse, R10.reuse, RZ, 0x2 ;  /* 0x0000000a0b0f7211 */ /* 0x0c0fe200078f10ff */
[----:B------:R-:W-:Y:S01]  /*1310*/  UISETP.LT.AND UP0, UPT, UR6, 0x1, UPT ;  /* 0x000000010600788c */ /* 0x000fe2000bf01270 */
[----:B------:R-:W-:Y:S01]  /*1320*/  LEA.HI R16, R11, R10, RZ, 0x5 ;  /* 0x0000000a0b107211 */ /* 0x000fe200078f28ff */
[----:B------:R-:W-:Y:S01]  /*1330*/  USHF.L.U32 UR7, UR6, 0x1, URZ ;  /* 0x0000000106077899 */ /* 0x000fe2000800063f */
[--C-:B------:R-:W-:Y:S01]  /*1340*/  SHF.R.S32.HI R14, RZ, 0x2, R15.reuse ;  /* 0x00000002ff0e7819 */ /* 0x100fe2000001140f */
[----:B------:R-:W-:Y:S01]  /*1350*/  USEL UR10, UR6, 0x1, UP0 ;  /* 0x00000001060a7887 */ /* 0x000fe20008000000 */
[----:B------:R-:W-:Y:S01]  /*1360*/  SHF.R.S32.HI R17, RZ, 0x1f, R15 ;  /* 0x0000001fff117819 */ /* 0x000fe2000001140f */
[----:B------:R-:W-:Y:S01]  /*1370*/  UISETP.NE.AND UP0, UPT, UR9, URZ, UPT ;  /* 0x0000003f0900728c */ /* 0x000fe2000bf05270 */
[----:B------:R-:W-:Y:S01]  /*1380*/  LOP3.LUT R11, R15, 0xfffffffc, RZ, 0xc0, !PT ;  /* 0xfffffffc0f0b7812 */ /* 0x000fe200078ec0ff */
[----:B------:R-:W-:Y:S01]  /*1390*/  UIADD3 UR10, -UR10, UR6, URZ ;  /* 0x000000060a0a7290 */ /* 0x000fe2000fffe13f */
[----:B------:R-:W-:Y:S01]  /*13a0*/  LEA.HI R17, R17, R14, RZ, 0x3 ;  /* 0x0000000e11117211 */ /* 0x000fe200078f18ff */
[----:B------:R-:W-:-:S02]  /*13b0*/  USEL UR14, URZ, 0x1, UP0 ;  /* 0x000000013f0e7887 */ /* 0x000fc40008000000 */
[----:B------:R-:W-:Y:S01]  /*13c0*/  IMAD.IADD R18, R10, 0x1, -R11 ;  /* 0x000000010a127824 */ /* 0x000fe200078e0a0b */
[----:B------:R-:W-:-:S03]  /*13d0*/  LOP3.LUT R17, R17, 0xfffffff8, RZ, 0xc0, !PT ;  /* 0xfffffff811117812 */ /* 0x000fc600078ec0ff */
[----:B------:R-:W-:Y:S01]  /*13e0*/  IMAD.U32 R133, RZ, RZ, UR14 ;  /* 0x0000000eff857e24 */ /* 0x000fe2000f8e00ff */
[----:B0-----:R-:W-:Y:S01]  /*13f0*/  ULEA UR8, UR5, UR8, 0x18 ;  /* 0x0000000805087291 */ /* 0x001fe2000f8ec03f */
[----:B------:R-:W-:Y:S01]  /*1400*/  IMAD.IADD R14, R14, 0x1, -R17 ;  /* 0x000000010e0e7824 */ /* 0x000fe200078e0a11 */
[----:B------:R-:W-:Y:S01]  /*1410*/  USHF.L.U32 UR5, UR9, 0x3, URZ ;  /* 0x0000000309057899 */ /* 0x000fe2000800063f */
[----:B------:R-:W-:Y:S01]  /*1420*/  SHF.R.S32.HI R17, RZ, 0x5, R16 ;  /* 0x00000005ff117819 */ /* 0x000fe20000011410 */
[----:B------:R-:W-:Y:S02]  /*1430*/  UIADD3 UR9, UR8, 0xb0, URZ ;  /* 0x000000b008097890 */ /* 0x000fe4000fffe03f */
[----:B------:R-:W-:Y:S01]  /*1440*/  ULOP3.LUT UR5, UR5, 0x8, URZ, 0xc0, !UPT ;  /* 0x0000000805057892 */ /* 0x000fe2000f8ec03f */
[--C-:B------:R-:W-:Y:S01]  /*1450*/  SHF.R.S32.HI R15, RZ, 0x1f, R14.reuse ;  /* 0x0000001fff0f7819 */ /* 0x100fe2000001140e */
[----:B------:R-:W-:Y:S01]  /*1460*/  IMAD R19, R17, -0x10, -R14 ;  /* 0xfffffff011137824 */ /* 0x000fe200078e0a0e */
[----:B------:R-:W-:-:S02]  /*1470*/  ULEA UR11, UR11, UR9, 0x3 ;  /* 0x000000090b0b7291 */ /* 0x000fc4000f8e183f */
[----:B------:R-:W-:Y:S01]  /*1480*/  ULOP3.LUT UR12, UR5, 0x8, URZ, 0x3c, !UPT ;  /* 0x00000008050c7892 */ /* 0x000fe2000f8e3c3f */
[----:B------:R-:W-:Y:S01]  /*1490*/  IMAD.WIDE R10, R17, 0x10, R14 ;  /* 0x00000010110a7825 */ /* 0x000fe200078e020e */
[----:B------:R-:W-:-:S03]  /*14a0*/  ULOP3.LUT UR13, UR5, 0x18, URZ, 0x3c, !UPT ;  /* 0x00000018050d7892 */ /* 0x000fc6000f8e3c3f */
[----:B------:R-:W-:Y:S02]  /*14b0*/  ULDC UR5, c[0x0][0x284] ;  /* 0x0000a10000057ab9 */ /* 0x000fe40000000800 */
[----:B------:R-:W-:-:S07]  /*14c0*/  VIADD R19, R19, UR5 ;  /* 0x0000000513137c36 */ /* 0x000fce0008000000 */
.L_x_154:
[----:B------:R-:W-:Y:S01]  /*14d0*/  SHF.L.U32 R14, R133, 0x1f, RZ ;  /* 0x0000001f850e7819 */ /* 0x000fe200000006ff */
[----:B------:R-:W0:Y:S01]  /*14e0*/  LDC R15, c[0x0][0x28c] ;  /* 0x0000a300ff0f7b82 */ /* 0x000e220000000800 */
[----:B------:R-:W-:Y:S01]  /*14f0*/  UMOV UR5, URZ ;  /* 0x0000003f00057c82 */ /* 0x000fe20008000000 */
[----:B------:R-:W-:Y:S01]  /*1500*/  UMOV UR15, UR17 ;  /* 0x00000011000f7c82 */ /* 0x000fe20008000000 */
[----:B------:R-:W1:Y:S01]  /*1510*/  SYNCS.PHASECHK.TRANS64.TRYWAIT P0, [UR11+-0x8], R14 ;  /* 0xfffff80eff0075a7 */ /* 0x000e62000800014b */
[----:B0-----:R-:W-:Y:S01]  /*1520*/  ISETP.GE.AND P1, PT, R15, 0x1, PT ;  /* 0x000000010f00780c */ /* 0x001fe20003f26270 */
[----:B-1234-:R-:W-:-:S12]  /*1530*/  @!P0 BRA `(.L_x_16) ;  /* 0x0000008000c48947 */ /* 0x01efd80003800000 */
.L_x_182:
[----:B------:R-:W-:Y:S01]  /*1540*/  UMOV UR18, URZ ;  /* 0x0000003f00127c82 */ /* 0x000fe20008000000 */
[----:B------:R-:W-:Y:S01]  /*1550*/  UMOV UR19, URZ ;  /* 0x0000003f00137c82 */ /* 0x000fe20008000000 */
[----:B------:R-:W-:Y:S02]  /*1560*/  CS2R R20, SRZ ;  /* 0x0000000000147805 */ /* 0x000fe4000001ff00 */
[----:B------:R-:W-:Y:S02]  /*1570*/  CS2R R22, SRZ ;  /* 0x0000000000167805 */ /* 0x000fe4000001ff00 */
[----:B------:R-:W-:Y:S02]  /*1580*/  CS2R R80, SRZ ;  /* 0x0000000000507805 */ /* 0x000fe4000001ff00 */
[----:B------:R-:W-:Y:S02]  /*1590*/  CS2R R82, SRZ ;  /* 0x0000000000527805 */ /* 0x000fe4000001ff00 */
[----:B------:R-:W-:-:S02]  /*15a0*/  CS2R R84, SRZ ;  /* 0x0000000000547805 */ /* 0x000fc4000001ff00 */
[----:B------:R-:W-:Y:S02]  /*15b0*/  CS2R R86, SRZ ;  /* 0x0000000000567805 */ /* 0x000fe4000001ff00 */
        /* <DEDUP_REMOVED lines=21> */
[----:B------:R-:W-:Y:S01]  /*1710*/  CS2R R130, SRZ ;  /* 0x0000000000827805 */ /* 0x000fe2000001ff00 */
[----:B------:R-:W-:Y:S01]  /*1720*/  IMAD.U32 R17, RZ, RZ, UR4 ;  /* 0x00000004ff117e24 */ /* 0x000fe2000f8e00ff */
        /* <DEDUP_REMOVED lines=27> */
[----:B------:R-:W-:Y:S01]  /*18e0*/  CS2R R30, SRZ ;  /* 0x00000000001e7805 */ /* 0x000fe2000001ff00 */
[----:B------:R-:W-:Y:S06]  /*18f0*/  @!P1 BRA `(.L_x_17) ;  /* 0x0000000c00b89947 */ /* 0x000fec0003800000 */
[----:B------:R-:W-:-:S13]  /*1900*/  ISETP.NE.AND P1, PT, R132, 0x3, PT ;  /* 0x000000038400780c */ /* 0x000fda0003f25270 */
[----:B------:R-:W-:Y:S05]  /*1910*/  @!P1 BRA `(.L_x_18) ;  /* 0x0000000000049947 */ /* 0x000fea0003800000 */
[----:B------:R-:W-:Y:S01]  /*1920*/  BPT.TRAP 0x1 ;  /* 0x000000040000795c */ /* 0x000fe20000300000 */
.L_x_18:
[----:B------:R-:W-:Y:S01]  /*1930*/  ULEA UR5, UR17, UR8, 0x3 ;  /* 0x0000000811057291 */ /* 0x000fe2000f8e183f */
[----:B0-----:R-:W-:-:S05]  /*1940*/  IMAD.U32 R14, RZ, RZ, UR4 ;  /* 0x00000004ff0e7e24 */ /* 0x001fca000f8e00ff */
[----:B------:R-:W-:-:S04]  /*1950*/  SHF.L.U32 R14, R14, 0x1f, RZ ;  /* 0x0000001f0e0e7819 */ /* 0x000fc800000006ff */
[----:B------:R0:W1:Y:S01]  /*1960*/  SYNCS.PHASECHK.TRANS64.TRYWAIT P0, [UR5], R14 ;  /* 0x0000000eff0075a7 */ /* 0x0000620008000145 */
[----:B------:R-:W-:Y:S05]  /*1970*/  @!P1 BRA `(.L_x_19) ;  /* 0x0000000000049947 */ /* 0x000fea0003800000 */
[----:B------:R-:W-:Y:S01]  /*1980*/  BPT.TRAP 0x1 ;  /* 0x000000040000795c */ /* 0x000fe20000300000 */
.L_x_19:
[----:B-1----:R-:W-:Y:S05]  /*1990*/  @P0 BRA `(.L_x_20) ;  /* 0x0000000000080947 */ /* 0x002fea0003800000 */
[----:B------:R-:W1:Y:S02]  /*19a0*/  SYNCS.PHASECHK.TRANS64.TRYWAIT P0, [UR5], R14 ;  /* 0x0000000eff0075a7 */ /* 0x000e640008000145 */
[----:B-1----:R-:W-:Y:S05]  /*19b0*/  @!P0 BRA `(.L_x_21) ;  /* 0x0000007c00bc8947 */ /* 0x002fea0003800000 */
.L_x_20:
[----:B------:R-:W-:Y:S01]  /*19c0*/  UIADD3 UR14, UR8, 0x180, URZ ;  /* 0x00000180080e7890 */ /* 0x000fe2000fffe03f */
[----:B------:R-:W-:Y:S01]  /*19d0*/  WARPGROUP.ARRIVE ;  /* 0x00000000000079c5 */ /* 0x000fe20000000000 */
[----:B------:R-:W-:Y:S01]  /*19e0*/  UIADD3 UR5, UR8, 0x14180, URZ ;  /* 0x0001418008057890 */ /* 0x000fe2000fffe03f */
[----:B------:R-:W-:Y:S01]  /*19f0*/  CS2R R20, SRZ ;  /* 0x0000000000147805 */ /* 0x000fe2000001ff00 */
[----:B------:R-:W-:Y:S01]  /*1a00*/  USHF.R.U32.HI UR14, URZ, 0x4, UR14 ;  /* 0x000000043f0e7899 */ /* 0x000fe2000801160e */
[----:B------:R-:W-:Y:S01]  /*1a10*/  CS2R R22, SRZ ;  /* 0x0000000000167805 */ /* 0x000fe2000001ff00 */
[----:B------:R-:W-:Y:S01]  /*1a20*/  USHF.R.U32.HI UR5, URZ, 0x4, UR5 ;  /* 0x000000043f057899 */ /* 0x000fe20008011605 */
[----:B------:R-:W-:Y:S01]  /*1a30*/  CS2R R80, SRZ ;  /* 0x0000000000507805 */ /* 0x000fe2000001ff00 */
[----:B------:R-:W-:Y:S01]  /*1a40*/  ULOP3.LUT UR14, UR14, 0x3fff, URZ, 0xc0, !UPT ;  /* 0x00003fff0e0e7892 */ /* 0x000fe2000f8ec03f */
[----:B------:R-:W-:Y:S01]  /*1a50*/  CS2R R82, SRZ ;  /* 0x0000000000527805 */ /* 0x000fe2000001ff00 */
[----:B------:R-:W-:Y:S01]  /*1a60*/  ULOP3.LUT UR5, UR5, 0x3fff, URZ, 0xc0, !UPT ;  /* 0x00003fff05057892 */ /* 0x000fe2000f8ec03f */
[----:B------:R-:W-:Y:S01]  /*1a70*/  CS2R R84, SRZ ;  /* 0x0000000000547805 */ /* 0x000fe2000001ff00 */
[----:B------:R-:W-:Y:S01]  /*1a80*/  ULOP3.LUT UR14, UR14, 0x10000, URZ, 0xfc, !UPT ;  /* 0x000100000e0e7892 */ /* 0x000fe2000f8efc3f */
[----:B------:R-:W-:Y:S01]  /*1a90*/  CS2R R86, SRZ ;  /* 0x0000000000567805 */ /* 0x000fe2000001ff00 */
[----:B------:R-:W-:Y:S01]  /*1aa0*/  ULOP3.LUT UR5, UR5, 0x10000, URZ, 0xfc, !UPT ;  /* 0x0001000005057892 */ /* 0x000fe2000f8efc3f */
[----:B------:R-:W-:Y:S01]  /*1ab0*/  CS2R R88, SRZ ;  /* 0x0000000000587805 */ /* 0x000fe2000001ff00 */
[----:B------:R-:W-:Y:S01]  /*1ac0*/  ULEA UR14, UR17, UR14, 0x9 ;  /* 0x0000000e110e7291 */ /* 0x000fe2000f8e483f */
[----:B------:R-:W-:Y:S01]  /*1ad0*/  CS2R R90, SRZ ;  /* 0x00000000005a7805 */ /* 0x000fe2000001ff00 */
[----:B------:R-:W-:Y:S01]  /*1ae0*/  UIMAD UR16, UR17, 0x380, UR5 ;  /* 0x00000380111078a4 */ /* 0x000fe2000f8e0205 */
[----:B------:R-:W-:Y:S01]  /*1af0*/  CS2R R92, SRZ ;  /* 0x00000000005c7805 */ /* 0x000fe2000001ff00 */
[----:B------:R-:W-:Y:S01]  /*1b00*/  UMOV UR21, 0x40000040 ;  /* 0x4000004000157882 */ /* 0x000fe20000000000 */
[----:B------:R-:W-:Y:S01]  /*1b10*/  UMOV UR23, 0x40000040 ;  /* 0x4000004000177882 */ /* 0x000fe20000000000 */
[----:B------:R-:W-:Y:S01]  /*1b20*/  UIADD3 UR5, UR16, 0x80, URZ ;  /* 0x0000008010057890 */ /* 0x000fe2000fffe03f */
[----:B------:R-:W-:Y:S01]  /*1b30*/  CS2R R94, SRZ ;  /* 0x00000000005e7805 */ /* 0x000fe2000001ff00 */
[----:B------:R-:W-:Y:S01]  /*1b40*/  UMOV UR20, UR14 ;  /* 0x0000000e00147c82 */ /* 0x000fe20008000000 */
[----:B------:R-:W-:Y:S01]  /*1b50*/  UMOV UR22, UR16 ;  /* 0x0000001000167c82 */ /* 0x000fe20008000000 */
[----:B------:R-:W-:Y:S01]  /*1b60*/  UIADD3 UR15, UR16, 0x100, URZ ;  /* 0x00000100100f7890 */ /* 0x000fe2000fffe03f */
[----:B------:R-:W-:Y:S01]  /*1b70*/  QGMMA.64x16x32.F32.E4M3.E4M3 R72, gdesc[UR20], RZ, !UPT ;  /* 0x00200000144879f3 */ /* 0x000fe2000c7008ff */
[----:B------:R-:W-:Y:S01]  /*1b80*/  UMOV UR23, 0x40000040 ;  /* 0x4000004000177882 */ /* 0x000fe20000000000 */
        /* <DEDUP_REMOVED lines=23> */
[----:B------:R-:W-:Y:S01]  /*1d00*/  UIADD3 UR20, UR14, 0x2, URZ ;  /* 0x000000020e147890 */ /* 0x000fe2000fffe03f */
[----:B------:R-:W-:Y:S01]  /*1d10*/  CS2R R96, SRZ ;  /* 0x0000000000607805 */ /* 0x000fe2000001ff00 */
[----:B------:R-:W-:Y:S01]  /*1d20*/  UIADD3 UR22, UR16, 0x2, URZ ;  /* 0x0000000210167890 */ /* 0x000fe2000fffe03f */
[----:B------:R-:W-:Y:S01]  /*1d30*/  CS2R R98, SRZ ;  /* 0x0000000000627805 */ /* 0x000fe2000001ff00 */
[----:B------:R-:W-:Y:S01]  /*1d40*/  UMOV UR21, 0x40000040 ;  /* 0x4000004000157882 */ /* 0x000fe20000000000 */
[----:B------:R-:W-:Y:S01]  /*1d50*/  UMOV UR23, 0x40000040 ;  /* 0x4000004000177882 */ /* 0x000fe20000000000 */
[----:B------:R-:W-:Y:S01]  /*1d60*/  UIADD3 UR18, UR16, 0x104, URZ ;  /* 0x0000010410127890 */ /* 0x000fe2000fffe03f */
        /* <DEDUP_REMOVED lines=16> */
[----:B------:R-:W-:Y:S01]  /*1e70*/  QGMMA.64x16x32.F32.E4M3.E4M3 R72, gdesc[UR20], R72 ;  /* 0x00200000144879f3 */ /* 0x000fe20008700848 */
[----:B------:R-:W-:Y:S01]  /*1e80*/  UMOV UR22, UR5 ;  /* 0x0000000500167c82 */ /* 0x000fe20008000000 */
[----:B------:R-:W-:Y:S01]  /*1e90*/  UMOV UR23, 0x40000040 ;  /* 0x4000004000177882 */ /* 0x000fe20000000000 */
[----:B------:R-:W-:Y:S01]  /*1ea0*/  UIADD3 UR5, UR16, 0x182, URZ ;  /* 0x0000018210057890 */ /* 0x000fe2000fffe03f */
[----:B------:R-:W-:Y:S01]  /*1eb0*/  QGMMA.64x16x32.F32.E4M3.E4M3 R64, gdesc[UR20], R64 ;  /* 0x00200000144079f3 */ /* 0x000fe20008700840 */
[----:B------:R-:W-:Y:S01]  /*1ec0*/  UMOV UR22, UR15 ;  /* 0x0000000f00167c82 */ /* 0x000fe20008000000 */
[----:B------:R-:W-:Y:S01]  /*1ed0*/  UMOV UR23, 0x40000040 ;  /* 0x4000004000177882 */ /* 0x000fe20000000000 */
[----:B------:R-:W-:Y:S01]  /*1ee0*/  UIADD3 UR15, UR16, 0x202, URZ ;  /* 0x00000202100f7890 */ /* 0x000fe2000fffe03f */
[----:B------:R-:W-:Y:S01]  /*1ef0*/  QGMMA.64x16x32.F32.E4M3.E4M3 R56, gdesc[UR20], R56 ;  /* 0x00200000143879f3 */ /* 0x000fe20008700838 */
[----:B------:R-:W-:Y:S01]  /*1f00*/  UMOV UR23, 0x40000040 ;  /* 0x4000004000177882 */ /* 0x000fe20000000000 */
[----:B------:R-:W-:Y:S01]  /*1f10*/  UMOV UR22, UR5 ;  /* 0x0000000500167c82 */ /* 0x000fe20008000000 */
        /* <DEDUP_REMOVED lines=8> */
[----:B------:R-:W-:Y:S01]  /*1fa0*/  UMOV UR5, 0x4 ;  /* 0x0000000400057882 */ /* 0x000fe20000000000 */
[----:B------:R-:W-:Y:S01]  /*1fb0*/  QGMMA.64x16x32.F32.E4M3.E4M3 R32, gdesc[UR20], R32 ;  /* 0x00200000142079f3 */ /* 0x000fe20008700820 */
[----:B------:R-:W-:Y:S01]  /*1fc0*/  UMOV UR23, 0x40000040 ;  /* 0x4000004000177882 */ /* 0x000fe20000000000 */
[----:B------:R-:W-:Y:S01]  /*1fd0*/  UMOV UR22, UR15 ;  /* 0x0000000f00167c82 */ /* 0x000fe20008000000 */
[----:B------:R-:W-:Y:S01]  /*1fe0*/  UIADD3 UR15, UR16, 0x84, URZ ;  /* 0x00000084100f7890 */ /* 0x000fe2000fffe03f */
[----:B------:R-:W-:Y:S01]  /*1ff0*/  QGMMA.64x16x32.F32.E4M3.E4M3 R24, gdesc[UR20], R24 ;  /* 0x00200000141879f3 */ /* 0x000fe20008700818 */
[----:B------:R-:W-:-:S02]  /*2000*/  UIADD3 UR20, UR14, 0x4, URZ ;  /* 0x000000040e147890 */ /* 0x000fc4000fffe03f */
[----:B------:R-:W-:Y:S01]  /*2010*/  UIADD3 UR22, UR16, 0x4, URZ ;  /* 0x0000000410167890 */ /* 0x000fe2000fffe03f */
[----:B------:R-:W-:Y:S01]  /*2020*/  UMOV UR21, 0x40000040 ;  /* 0x4000004000157882 */ /* 0x000fe20000000000 */
[----:B------:R-:W-:-:S07]  /*2030*/  UMOV UR23, 0x40000040 ;  /* 0x4000004000177882 */ /* 0x000fce0000000000 */
        /* <DEDUP_REMOVED lines=22> */
[----:B------:R-:W-:-:S02]  /*21a0*/  UMOV UR22, UR18 ;  /* 0x0000001200167c82 */ /* 0x000fc40008000000 */
[----:B------:R-:W-:Y:S01]  /*21b0*/  QGMMA.64x16x32.F32.E4M3.E4M3 R24, gdesc[UR20], R24 ;  /* 0x00200000141879f3 */ /* 0x000fe20008700818 */
[----:B------:R-:W-:Y:S02]  /*21c0*/  UIADD3 UR20, UR14, 0x6, URZ ;  /* 0x000000060e147890 */ /* 0x000fe4000fffe03f */
[----:B------:R-:W-:Y:S02]  /*21d0*/  UIADD3 UR22, UR16, 0x6, URZ ;  /* 0x0000000610167890 */ /* 0x000fe4000fffe03f */
[----:B------:R-:W-:Y:S01]  /*21e0*/  UIADD3 UR14, UR16, 0x86, URZ ;  /* 0x00000086100e7890 */ /* 0x000fe2000fffe03f */
[----:B------:R-:W-:Y:S01]  /*21f0*/  UMOV UR21, 0x40000040 ;  /* 0x4000004000157882 */ /* 0x000fe20000000000 */
[----:B------:R-:W-:-:S05]  /*2200*/  UMOV UR23, 0x40000040 ;  /* 0x4000004000177882 */ /* 0x000fca0000000000 */
[----:B------:R-:W-:Y:S01]  /*2210*/  QGMMA.64x16x32.F32.E4M3.E4M3 R72, gdesc[UR20], R72 ;  /* 0x00200000144879f3 */ /* 0x000fe20008700848 */
[----:B------:R-:W-:Y:S01]  /*2220*/  UMOV UR22, UR14 ;  /* 0x0000000e00167c82 */ /* 0x000fe20008000000 */
[----:B------:R-:W-:Y:S01]  /*2230*/  UIADD3 UR14, UR16, 0x186, URZ ;  /* 0x00000186100e7890 */ /* 0x000fe2000fffe03f */
[----:B------:R-:W-:Y:S02]  /*2240*/  UMOV UR23, 0x40000040 ;  /* 0x4000004000177882 */ /* 0x000fe40000000000 */
[----:B------:R-:W-:Y:S01]  /*2250*/  QGMMA.64x16x32.F32.E4M3.E4M3 R64, gdesc[UR20], R64 ;  /* 0x00200000144079f3 */ /* 0x000fe20008700840 */
[----:B------:R-:W-:Y:S01]  /*2260*/  UMOV UR22, UR15 ;  /* 0x0000000f00167c82 */ /* 0x000fe20008000000 */
[----:B------:R-:W-:Y:S01]  /*2270*/  UMOV UR23, 0x40000040 ;  /* 0x4000004000177882 */ /* 0x000fe20000000000 */
[----:B------:R-:W-:Y:S01]  /*2280*/  UIADD3 UR15, UR16, 0x206, URZ ;  /* 0x00000206100f7890 */ /* 0x000fe2000fffe03f */
[----:B------:R-:W-:Y:S01]  /*2290*/  QGMMA.64x16x32.F32.E4M3.E4M3 R56, gdesc[UR20], R56 ;  /* 0x00200000143879f3 */ /* 0x000fe20008700838 */
[----:B------:R-:W-:Y:S01]  /*22a0*/  UMOV UR22, UR14 ;  /* 0x0000000e00167c82 */ /* 0x000fe20008000000 */
[----:B------:R-:W-:Y:S01]  /*22b0*/  UIADD3 UR14, UR16, 0x286, URZ ;  /* 0x00000286100e7890 */ /* 0x000fe2000fffe03f */
[----:B------:R-:W-:Y:S01]  /*22c0*/  UMOV UR23, 0x40000040 ;  /* 0x4000004000177882 */ /* 0x000fe20000000000 */
[----:B------:R-:W-:Y:S01]  /*22d0*/  UIADD3 UR16, UR16, 0x306, URZ ;  /* 0x0000030610107890 */ /* 0x000fe2000fffe03f */
[----:B------:R-:W-:Y:S01]  /*22e0*/  QGMMA.64x16x32.F32.E4M3.E4M3 R48, gdesc[UR20], R48 ;  /* 0x00200000143079f3 */ /* 0x000fe20008700830 */
[----:B------:R-:W-:Y:S01]  /*22f0*/  UMOV UR22, UR15 ;  /* 0x0000000f00167c82 */ /* 0x000fe20008000000 */
[----:B------:R-:W-:-:S02]  /*2300*/  UMOV UR23, 0x40000040 ;  /* 0x4000004000177882 */ /* 0x000fc40000000000 */
[----:B------:R-:W-:Y:S01]  /*2310*/  QGMMA.64x16x32.F32.E4M3.E4M3 R40, gdesc[UR20], R40 ;  /* 0x00200000142879f3 */ /* 0x000fe20008700828 */
[----:B------:R-:W-:Y:S01]  /*2320*/  UMOV UR22, UR14 ;  /* 0x0000000e00167c82 */ /* 0x000fe20008000000 */
[----:B------:R-:W-:Y:S01]  /*2330*/  ULDC UR14, c[0x0][0x50c] ;  /* 0x00014300000e7ab9 */ /* 0x000fe20000000800 */
[----:B------:R-:W-:Y:S01]  /*2340*/  UMOV UR23, 0x40000040 ;  /* 0x4000004000177882 */ /* 0x000fe20000000000 */
[----:B------:R-:W-:Y:S01]  /*2350*/  UISETP.NE.AND UP0, UPT, UR14, 0x4, UPT ;  /* 0x000000040e00788c */ /* 0x000fe2000bf05270 */
[----:B------:R-:W-:Y:S01]  /*2360*/  QGMMA.64x16x32.F32.E4M3.E4M3 R32, gdesc[UR20], R32 ;  /* 0x00200000142079f3 */ /* 0x000fe20008700820 */
[----:B------:R-:W-:Y:S01]  /*2370*/  UMOV UR22, UR16 ;  /* 0x0000001000167c82 */ /* 0x000fe20008000000 */
[----:B------:R-:W-:Y:S01]  /*2380*/  UMOV UR23, 0x40000040 ;  /* 0x4000004000177882 */ /* 0x000fe20000000000 */
[----:B------:R-:W-:Y:S01]  /*2390*/  USEL UR18, URZ, 0x1, UP0 ;  /* 0x000000013f127887 */ /* 0x000fe20008000000 */
[----:B------:R-:W-:Y:S05]  /*23a0*/  QGMMA.64x16x32.F32.E4M3.E4M3 R24, gdesc[UR20], R24, gsb0 ;  /* 0x00200000141879f3 */ /* 0x000fea0008000818 */
[----:B------:R-:W-:-:S13]  /*23b0*/  ISETP.NE.AND P0, PT, RZ, UR18, PT ;  /* 0x00000012ff007c0c */ /* 0x000fda000bf05270 */
[----:B------:R-:W-:Y:S05]  /*23c0*/  @!P0 BRA `(.L_x_22) ;  /* 0x0000000000e88947 */ /* 0x000fea0003800000 */
[----:B------:R-:W-:Y:S02]  /*23d0*/  WARPGROUP.DEPBAR.LE gsb0, 0x0 ;  /* 0x00008000000079c5 */ /* 0x000fe40000010000 */
[----:B------:R-:W-:-:S01]  /*23e0*/  FADD R131, RZ, R72 ;  /* 0x00000048ff837221 */ /* 0x000fc20000000000 */
[----:B------:R-:W-:Y:S01]  /*23f0*/  FADD R130, RZ, R73 ;  /* 0x00000049ff827221 */ /* 0x000fe20000000000 */
        /* <DEDUP_REMOVED lines=54> */
[----:B------:R-:W-:-:S06]  /*2760*/  UMOV UR5, URZ ;  /* 0x0000003f00057c82 */ /* 0x000fcc0008000000 */
.L_x_22:
[----:B------:R-:W-:Y:S01]  /*2770*/  UIADD3 UR15, UR17, 0x1, URZ ;  /* 0x00000001110f7890 */ /* 0x000fe2000fffe03f */
[----:B------:R-:W-:-:S03]  /*2780*/  UMOV UR19, 0x1 ;  /* 0x0000000100137882 */ /* 0x000fc60000000000 */
[----:B------:R-:W-:-:S04]  /*2790*/  UISETP.NE.AND UP0, UPT, UR15, 0xa, UPT ;  /* 0x0000000a0f00788c */ /* 0x000fc8000bf05270 */
[----:B------:R-:W-:Y:S02]  /*27a0*/  USEL UR14, URZ, 0x1, UP0 ;  /* 0x000000013f0e7887 */ /* 0x000fe40008000000 */
[----:B------:R-:W-:Y:S02]  /*27b0*/  USEL UR15, UR15, URZ, UP0 ;  /* 0x0000003f0f0f7287 */ /* 0x000fe40008000000 */
[----:B------:R-:W-:-:S06]  /*27c0*/  ULOP3.LUT UR14, UR4, UR14, URZ, 0x3c, !UPT ;  /* 0x0000000e040e7292 */ /* 0x000fcc000f8e3c3f */
[----:B------:R-:W-:-:S07]  /*27d0*/  IMAD.U32 R17, RZ, RZ, UR14 ;  /* 0x0000000eff117e24 */ /* 0x000fce000f8e00ff */
.L_x_17:
[----:B------:R-:W-:-:S06]  /*27e0*/  UISETP.GE.AND UP0, UPT, UR10, 0x1, UPT ;  /* 0x000000010a00788c */ /* 0x000fcc000bf06270 */
[----:B------:R-:W-:-:S13]  /*27f0*/  PLOP3.LUT P0, PT, PT, PT, UP0, 0x80, 0x0 ;  /* 0x000000000000781c */ /* 0x000fda0003f0f008 */
[----:B------:R-:W-:Y:S05]  /*2800*/  @!P0 BRA `(.L_x_23) ;  /* 0x0000000c00948947 */ /* 0x000fea0003800000 */
[----:B01----:R-:W-:Y:S01]  /*2810*/  IMAD.U32 R14, RZ, RZ, UR10 ;  /* 0x0000000aff0e7e24 */ /* 0x003fe2000f8e00ff */
[----:B------:R-:W-:Y:S01]  /*2820*/  UMOV UR14, UR17 ;  /* 0x00000011000e7c82 */ /* 0x000fe20008000000 */
[----:B------:R-:W-:-:S05]  /*2830*/  ULDC UR16, c[0x0][0x50c] ;  /* 0x0001430000107ab9 */ /* 0x000fca0000000800 */
.L_x_31:
[----:B------:R-:W-:-:S13]  /*2840*/  ISETP.NE.AND P1, PT, R132, 0x3, PT ;  /* 0x000000038400780c */ /* 0x000fda0003f25270 */
[----:B01----:R-:W-:Y:S05]  /*2850*/  @!P1 BRA `(.L_x_24) ;  /* 0x0000000000049947 */ /* 0x003fea0003800000 */
[----:B------:R-:W-:Y:S01]  /*2860*/  BPT.TRAP 0x1 ;  /* 0x000000040000795c */ /* 0x000fe20000300000 */
.L_x_24:
[----:B------:R-:W-:Y:S01]  /*2870*/  ULEA UR20, UR15, UR8, 0x3 ;  /* 0x000000080f147291 */ /* 0x000fe2000f8e183f */
[----:B------:R-:W-:-:S08]  /*2880*/  SHF.L.U32 R15, R17, 0x1f, RZ ;  /* 0x0000001f110f7819 */ /* 0x000fd000000006ff */
[----:B------:R0:W1:Y:S01]  /*2890*/  SYNCS.PHASECHK.TRANS64.TRYWAIT P0, [UR20], R15 ;  /* 0x0000000fff0075a7 */ /* 0x0000620008000154 */
[----:B------:R-:W-:Y:S05]  /*28a0*/  @!P1 BRA `(.L_x_25) ;  /* 0x0000000000049947 */ /* 0x000fea0003800000 */
[----:B------:R-:W-:Y:S01]  /*28b0*/  BPT.TRAP 0x1 ;  /* 0x000000040000795c */ /* 0x000fe20000300000 */
.L_x_25:
[----:B-1----:R-:W-:Y:S05]  /*28c0*/  @P0 BRA `(.L_x_26) ;  /* 0x0000000000080947 */ /* 0x002fea0003800000 */
[----:B------:R-:W1:Y:S02]  /*28d0*/  SYNCS.PHASECHK.TRANS64.TRYWAIT P0, [UR20], R15 ;  /* 0x0000000fff0075a7 */ /* 0x000e640008000154 */
[----:B-1----:R-:W-:Y:S05]  /*28e0*/  @!P0 BRA `(.L_x_27) ;  /* 0x0000007000088947 */ /* 0x002fea0003800000 */
.L_x_26:
[----:B------:R-:W-:Y:S01]  /*28f0*/  UIADD3 UR20, UR8, 0x14180, URZ ;  /* 0x0001418008147890 */ /* 0x000fe2000fffe03f */
[----:B------:R-:W-:Y:S01]  /*2900*/  WARPGROUP.ARRIVE ;  /* 0x00000000000079c5 */ /* 0x000fe20000000000 */
[----:B------:R-:W-:Y:S02]  /*2910*/  UIADD3 UR21, UR8, 0x180, URZ ;  /* 0x0000018008157890 */ /* 0x000fe4000fffe03f */
[----:B------:R-:W-:Y:S02]  /*2920*/  USHF.R.U32.HI UR20, URZ, 0x4, UR20 ;  /* 0x000000043f147899 */ /* 0x000fe40008011614 */
[----:B------:R-:W-:Y:S02]  /*2930*/  USHF.R.U32.HI UR21, URZ, 0x4, UR21 ;  /* 0x000000043f157899 */ /* 0x000fe40008011615 */
[----:B------:R-:W-:Y:S02]  /*2940*/  UISETP.NE.AND UP0, UPT, UR18, URZ, UPT ;  /* 0x0000003f1200728c */ /* 0x000fe4000bf05270 */
[----:B------:R-:W-:-:S02]  /*2950*/  ULOP3.LUT UR20, UR20, 0x3fff, URZ, 0xc0, !UPT ;  /* 0x00003fff14147892 */ /* 0x000fc4000f8ec03f */
[----:B------:R-:W-:Y:S02]  /*2960*/  ULOP3.LUT UR21, UR21, 0x3fff, URZ, 0xc0, !UPT ;  /* 0x00003fff15157892 */ /* 0x000fe4000f8ec03f */
[----:B------:R-:W-:Y:S02]  /*2970*/  USEL UR19, UR19, URZ, !UP0 ;  /* 0x0000003f13137287 */ /* 0x000fe4000c000000 */
[----:B------:R-:W-:Y:S02]  /*2980*/  ULOP3.LUT UR18, UR20, 0x10000, URZ, 0xfc, !UPT ;  /* 0x0001000014127892 */ /* 0x000fe4000f8efc3f */
[----:B------:R-:W-:Y:S02]  /*2990*/  ULOP3.LUT UR21, UR21, 0x10000, URZ, 0xfc, !UPT ;  /* 0x0001000015157892 */ /* 0x000fe4000f8efc3f */
[----:B------:R-:W-:Y:S02]  /*29a0*/  UISETP.NE.U32.AND UP0, UPT, UR19, URZ, UPT ;  /* 0x0000003f1300728c */ /* 0x000fe4000bf05070 */
[----:B------:R-:W-:-:S02]  /*29b0*/  UIMAD UR18, UR15, 0x380, UR18 ;  /* 0x000003800f1278a4 */ /* 0x000fc4000f8e0212 */
[----:B------:R-:W-:Y:S02]  /*29c0*/  ULEA UR19, UR15, UR21, 0x9 ;  /* 0x000000150f137291 */ /* 0x000fe4000f8e483f */
[----:B------:R-:W-:Y:S02]  /*29d0*/  UIADD3 UR26, UR18, 0x80, URZ ;  /* 0x00000080121a7890 */ /* 0x000fe4000fffe03f */
[----:B------:R-:W-:Y:S01]  /*29e0*/  UIADD3 UR27, UR18, 0x100, URZ ;  /* 0x00000100121b7890 */ /* 0x000fe2000fffe03f */
[----:B------:R-:W-:Y:S02]  /*29f0*/  UMOV UR21, 0x40000040 ;  /* 0x4000004000157882 */ /* 0x000fe40000000000 */
[----:B------:R-:W-:Y:S01]  /*2a00*/  UMOV UR20, UR19 ;  /* 0x0000001300147c82 */ /* 0x000fe20008000000 */
[----:B------:R-:W-:Y:S01]  /*2a10*/  UMOV UR22, UR18 ;  /* 0x0000001200167c82 */ /* 0x000fe20008000000 */
[----:B------:R-:W-:Y:S01]  /*2a20*/  UMOV UR23, 0x40000040 ;  /* 0x4000004000177882 */ /* 0x000fe20000000000 */
[----:B------:R-:W-:Y:S01]  /*2a30*/  UIADD3 UR28, UR18, 0x180, URZ ;  /* 0x00000180121c7890 */ /* 0x000fe2000fffe03f */
[----:B------:R-:W-:Y:S01]  /*2a40*/  QGMMA.64x16x32.F32.E4M3.E4M3 R72, gdesc[UR20], R72, UP0 ;  /* 0x00200000144879f3 */ /* 0x000fe2000bf00848 */
        /* <DEDUP_REMOVED lines=24> */
[----:B------:R-:W-:-:S02]  /*2bd0*/  UIADD3 UR20, UR19, 0x2, URZ ;  /* 0x0000000213147890 */ /* 0x000fc4000fffe03f */
[----:B------:R-:W-:Y:S01]  /*2be0*/  UIADD3 UR22, UR18, 0x2, URZ ;  /* 0x0000000212167890 */ /* 0x000fe2000fffe03f */
[----:B------:R-:W-:Y:S01]  /*2bf0*/  UMOV UR21, 0x40000040 ;  /* 0x4000004000157882 */ /* 0x000fe20000000000 */
[----:B------:R-:W-:Y:S01]  /*2c00*/  UMOV UR23, 0x40000040 ;  /* 0x4000004000177882 */ /* 0x000fe20000000000 */
[----:B------:R-:W-:-:S04]  /*2c10*/  UIADD3 UR5, UR5, 0x4, URZ ;  /* 0x0000000405057890 */ /* 0x000fc8000fffe03f */
[----:B------:R-:W-:Y:S02]  /*2c20*/  UISETP.NE.AND UP0, UPT, UR5, UR16, UPT ;  /* 0x000000100500728c */ /* 0x000fe4000bf05270 */
        /* <DEDUP_REMOVED lines=51> */
[----:B------:R-:W-:-:S02]  /*2f60*/  UMOV UR23, 0x40000040 ;  /* 0x4000004000177882 */ /* 0x000fc40000000000 */
        /* <DEDUP_REMOVED lines=22> */
[----:B------:R-:W-:Y:S01]  /*30d0*/  UMOV UR22, UR26 ;  /* 0x0000001a00167c82 */ /* 0x000fe20008000000 */
[----:B------:R-:W-:Y:S02]  /*30e0*/  UMOV UR23, 0x40000040 ;  /* 0x4000004000177882 */ /* 0x000fe40000000000 */
[----:B------:R-:W-:Y:S01]  /*30f0*/  QGMMA.64x16x32.F32.E4M3.E4M3 R32, gdesc[UR20], R32 ;  /* 0x00200000142079f3 */ /* 0x000fe20008700820 */
[----:B------:R-:W-:Y:S01]  /*3100*/  UMOV UR22, UR18 ;  /* 0x0000001200167c82 */ /* 0x000fe20008000000 */
[----:B------:R-:W-:Y:S01]  /*3110*/  UMOV UR23, 0x40000040 ;  /* 0x4000004000177882 */ /* 0x000fe20000000000 */
[----:B------:R-:W-:Y:S01]  /*3120*/  USEL UR18, URZ, 0x1, UP0 ;  /* 0x000000013f127887 */ /* 0x000fe20008000000 */
[----:B------:R-:W-:Y:S05]  /*3130*/  QGMMA.64x16x32.F32.E4M3.E4M3 R24, gdesc[UR20], R24, gsb0 ;  /* 0x00200000141879f3 */ /* 0x000fea0008000818 */
[----:B------:R-:W-:Y:S01]  /*3140*/  ISETP.NE.AND P0, PT, RZ, UR18, PT ;  /* 0x00000012ff007c0c */ /* 0x000fe2000bf05270 */
[----:B------:R-:W-:-:S12]  /*3150*/  WARPGROUP.DEPBAR.LE gsb0, 0x1 ;  /* 0x00008000000079c5 */ /* 0x000fd80000010100 */
[----:B------:R-:W-:Y:S05]  /*3160*/  @!P0 BRA `(.L_x_28) ;  /* 0x0000000000e88947 */ /* 0x000fea0003800000 */
[----:B------:R-:W-:Y:S02]  /*3170*/  WARPGROUP.DEPBAR.LE gsb0, 0x0 ;  /* 0x00008000000079c5 */ /* 0x000fe40000010000 */
[----:B------:R-:W-:-:S01]  /*3180*/  FADD R131, R72, R131 ;  /* 0x0000008348837221 */ /* 0x000fc20000000000 */
[----:B------:R-:W-:Y:S01]  /*3190*/  FADD R130, R73, R130 ;  /* 0x0000008249827221 */ /* 0x000fe20000000000 */
        /* <DEDUP_REMOVED lines=54> */
[----:B------:R-:W-:-:S06]  /*3500*/  UMOV UR5, URZ ;  /* 0x0000003f00057c82 */ /* 0x000fcc0008000000 */
.L_x_28:
[----:B------:R-:W-:Y:S05]  /*3510*/  @!P1 BRA `(.L_x_29) ;  /* 0x0000000000049947 */ /* 0x000fea0003800000 */
[----:B------:R-:W-:Y:S01]  /*3520*/  BPT.TRAP 0x1 ;  /* 0x000000040000795c */ /* 0x000fe20000300000 */
.L_x_29:
[----:B------:R-:W-:Y:S01]  /*3530*/  ULEA UR19, UR14, UR8, 0x3 ;  /* 0x000000080e137291 */ /* 0x000fe2000f8e183f */
[----:B------:R-:W-:-:S03]  /*3540*/  ISETP.GT.U32.AND P0, PT, R7, 0x1, PT ;  /* 0x000000010700780c */ /* 0x000fc60003f04070 */
[----:B------:R-:W-:-:S04]  /*3550*/  UIADD3 UR19, UR19, 0x50, URZ ;  /* 0x0000005013137890 */ /* 0x000fc8000fffe03f */
[----:B------:R-:W-:-:S09]  /*3560*/  UPRMT UR19, URZ, 0x654, UR19 ;  /* 0x000006543f137896 */ /* 0x000fd20008000013 */
[----:B------:R-:W-:Y:S01]  /*3570*/  SYNCS.ARRIVE.TRANS64.RED.A1T0 RZ, [UR19], RZ ;  /* 0x000000ffffff79a7 */ /* 0x000fe20008100413 */
[----:B------:R-:W-:Y:S05]  /*3580*/  @P0 BRA `(.L_x_30) ;  /* 0x0000000000040947 */ /* 0x000fea0003800000 */
[----:B------:R-:W-:Y:S01]  /*3590*/  BPT.TRAP 0x1 ;  /* 0x000000040000795c */ /* 0x000fe20000300000 */
.L_x_30:
[----:B------:R-:W-:Y:S01]  /*35a0*/  UIADD3 UR15, UR15, 0x1, URZ ;  /* 0x000000010f0f7890 */ /* 0x000fe2000fffe03f */
[C---:B------:R-:W-:Y:S01]  /*35b0*/  ISETP.GT.AND P0, PT, R14.reuse, 0x1, PT ;  /* 0x000000010e00780c */ /* 0x040fe20003f04270 */
[----:B------:R-:W-:Y:S01]  /*35c0*/  UIADD3 UR14, UR14, 0x1, URZ ;  /* 0x000000010e0e7890 */ /* 0x000fe2000fffe03f */
[----:B------:R-:W-:Y:S01]  /*35d0*/  VIADD R14, R14, 0xffffffff ;  /* 0xffffffff0e0e7836 */ /* 0x000fe20000000000 */
[----:B------:R-:W-:Y:S02]  /*35e0*/  UISETP.NE.AND UP0, UPT, UR15, 0xa, UPT ;  /* 0x0000000a0f00788c */ /* 0x000fe4000bf05270 */
[----:B------:R-:W-:Y:S02]  /*35f0*/  UISETP.NE.AND UP1, UPT, UR14, 0xa, UPT ;  /* 0x0000000a0e00788c */ /* 0x000fe4000bf25270 */
[----:B------:R-:W-:Y:S02]  /*3600*/  USEL UR19, URZ, 0x1, UP0 ;  /* 0x000000013f137887 */ /* 0x000fe40008000000 */
[----:B------:R-:W-:-:S02]  /*3610*/  USEL UR15, UR15, URZ, UP0 ;  /* 0x0000003f0f0f7287 */ /* 0x000fc40008000000 */
[----:B------:R-:W-:Y:S02]  /*3620*/  USEL UR14, UR14, URZ, UP1 ;  /* 0x0000003f0e0e7287 */ /* 0x000fe40008800000 */
[----:B------:R-:W-:Y:S01]  /*3630*/  LOP3.LUT R17, R17, UR19, RZ, 0x3c, !PT ;  /* 0x0000001311117c12 */ /* 0x000fe2000f8e3cff */
[----:B------:R-:W-:Y:S01]  /*3640*/  UMOV UR19, 0x1 ;  /* 0x0000000100137882 */ /* 0x000fe20000000000 */
[----:B------:R-:W-:Y:S08]  /*3650*/  @P0 BRA `(.L_x_31) ;  /* 0xfffffff000780947 */ /* 0x000ff0000383ffff */
.L_x_23:
[----:B------:R-:W-:Y:S01]  /*3660*/  UISETP.NE.AND UP0, UPT, UR5, URZ, UPT ;  /* 0x0000003f0500728c */ /* 0x000fe2000bf05270 */
[----:B01----:R-:W0:Y:S01]  /*3670*/  LDC R14, c[0x0][0x28c] ;  /* 0x0000a300ff0e7b82 */ /* 0x003e220000000800 */
[----:B------:R-:W-:Y:S02]  /*3680*/  IMAD.U32 R15, RZ, RZ, UR12 ;  /* 0x0000000cff0f7e24 */ /* 0x000fe4000f8e00ff */
[----:B------:R-:W-:-:S06]  /*3690*/  USEL UR5, URZ, 0x1, !UP0 ;  /* 0x000000013f057887 */ /* 0x000fcc000c000000 */
[----:B------:R-:W-:-:S13]  /*36a0*/  ISETP.NE.AND P0, PT, RZ, UR5, PT ;  /* 0x00000005ff007c0c */ /* 0x000fda000bf05270 */
[----:B------:R-:W-:Y:S05]  /*36b0*/  @!P0 BRA `(.L_x_32) ;  /* 0x0000000000e48947 */ /* 0x000fea0003800000 */
[----:B------:R-:W-:Y:S02]  /*36c0*/  WARPGROUP.DEPBAR.LE gsb0, 0x0 ;  /* 0x00008000000079c5 */ /* 0x000fe40000010000 */
[----:B------:R-:W-:Y:S01]  /*36d0*/  FADD R131, R72, R131 ;  /* 0x0000008348837221 */ /* 0x000fe20000000000 */
        /* <DEDUP_REMOVED lines=54> */
[----:B------:R-:W-:-:S07]  /*3a40*/  FADD R20, R20, R31 ;  /* 0x0000001f14147221 */ /* 0x000fce0000000000 */
.L_x_32:
[----:B0-----:R-:W-:Y:S01]  /*3a50*/  ISETP.GE.AND P0, PT, R14, 0x1, PT ;  /* 0x000000010e00780c */ /* 0x001fe20003f06270 */
[----:B------:R0:W-:Y:S01]  /*3a60*/  SYNCS.ARRIVE.TRANS64.A1T0 RZ, [R15+UR9], RZ ;  /* 0x000000ff0fff79a7 */ /* 0x0001e20008100009 */
[----:B------:R-:W-:-:S11]  /*3a70*/  WARPGROUP.DEPBAR.LE gsb0, 0x0 ;  /* 0x00008000000079c5 */ /* 0x000fd60000010000 */
[----:B------:R-:W-:Y:S05]  /*3a80*/  @!P0 BRA `(.L_x_33) ;  /* 0x0000000000388947 */ /* 0x000fea0003800000 */
[----:B------:R-:W-:-:S13]  /*3a90*/  ISETP.NE.AND P0, PT, R132, 0x3, PT ;  /* 0x000000038400780c */ /* 0x000fda0003f05270 */
[----:B------:R-:W-:Y:S05]  /*3aa0*/  @!P0 BRA `(.L_x_34) ;  /* 0x0000000000048947 */ /* 0x000fea0003800000 */
[----:B------:R-:W-:Y:S01]  /*3ab0*/  BPT.TRAP 0x1 ;  /* 0x000000040000795c */ /* 0x000fe20000300000 */
.L_x_34:
[----:B------:R-:W-:Y:S01]  /*3ac0*/  UIADD3 UR5, UR10, UR17, URZ ;  /* 0x000000110a057290 */ /* 0x000fe2000fffe03f */
[----:B------:R-:W-:-:S03]  /*3ad0*/  ISETP.GT.U32.AND P0, PT, R7, 0x1, PT ;  /* 0x000000010700780c */ /* 0x000fc60003f04070 */
[----:B------:R-:W-:-:S04]  /*3ae0*/  UIMAD.WIDE.U32 UR14, UR5, -0x33333333, URZ ;  /* 0xcccccccd050e78a5 */ /* 0x000fc8000f8e003f */
[----:B------:R-:W-:-:S04]  /*3af0*/  USHF.R.U32.HI UR14, URZ, 0x3, UR15 ;  /* 0x000000033f0e7899 */ /* 0x000fc8000801160f */
[----:B------:R-:W-:-:S04]  /*3b00*/  UIMAD UR5, UR14, -0xa, UR5 ;  /* 0xfffffff60e0578a4 */ /* 0x000fc8000f8e0205 */
[----:B------:R-:W-:-:S04]  /*3b10*/  ULEA UR5, UR5, UR8, 0x3 ;  /* 0x0000000805057291 */ /* 0x000fc8000f8e183f */
[----:B------:R-:W-:-:S04]  /*3b20*/  UIADD3 UR5, UR5, 0x50, URZ ;  /* 0x0000005005057890 */ /* 0x000fc8000fffe03f */
[----:B------:R-:W-:-:S09]  /*3b30*/  UPRMT UR5, URZ, 0x654, UR5 ;  /* 0x000006543f057896 */ /* 0x000fd20008000005 */
[----:B------:R-:W-:Y:S01]  /*3b40*/  SYNCS.ARRIVE.TRANS64.RED.A1T0 RZ, [UR5], RZ ;  /* 0x000000ffffff79a7 */ /* 0x000fe20008100405 */
[----:B------:R-:W-:Y:S05]  /*3b50*/  @P0 BRA `(.L_x_33) ;  /* 0x0000000000040947 */ /* 0x000fea0003800000 */
[----:B------:R-:W-:Y:S01]  /*3b60*/  BPT.TRAP 0x1 ;  /* 0x000000040000795c */ /* 0x000fe20000300000 */
.L_x_33:
[----:B------:R-:W-:Y:S01]  /*3b70*/  SHF.L.U32 R14, R133, 0x1f, RZ ;  /* 0x0000001f850e7819 */ /* 0x000fe200000006ff */
[----:B------:R-:W-:Y:S01]  /*3b80*/  UIADD3 UR17, UR7, UR17, URZ ;  /* 0x0000001107117290 */ /* 0x000fe2000fffe03f */
[----:B------:R-:W1:Y:S01]  /*3b90*/  LDC R27, c[0x0][0x288] ;  /* 0x0000a200ff1b7b82 */ /* 0x000e620000000800 */
[----:B------:R-:W-:Y:S01]  /*3ba0*/  UISETP.GE.U32.AND UP1, UPT, UR7, 0xa, UPT ;  /* 0x0000000a0700788c */ /* 0x000fe2000bf26070 */
[----:B------:R-:W-:Y:S01]  /*3bb0*/  IMAD.SHL.U32 R24, R18, 0x2, RZ ;  /* 0x0000000212187824 */ /* 0x000fe200078e00ff */
[----:B------:R-:W-:Y:S02]  /*3bc0*/  UISETP.GT.U32.AND UP0, UPT, UR17, 0x9, UPT ;  /* 0x000000091100788c */ /* 0x000fe4000bf04070 */
[----:B------:R-:W-:Y:S02]  /*3bd0*/  UIMAD.WIDE.U32 UR14, UR17, -0x33333333, URZ ;  /* 0xcccccccd110e78a5 */ /* 0x000fe4000f8e003f */
[----:B------:R-:W-:Y:S01]  /*3be0*/  UISETP.LT.U32.AND UP0, UPT, UR7, 0xa, UP0 ;  /* 0x0000000a0700788c */ /* 0x000fe20008701070 */
[----:B------:R-:W2:Y:S01]  /*3bf0*/  SYNCS.PHASECHK.TRANS64.TRYWAIT P0, [UR11+0x8], R14 ;  /* 0x0000080eff0075a7 */ /* 0x000ea2000800014b */
[----:B------:R-:W-:Y:S01]  /*3c00*/  USHF.R.U32.HI UR14, URZ, 0x3, UR15 ;  /* 0x000000033f0e7899 */ /* 0x000fe2000801160f */
[----:B------:R-:W-:Y:S01]  /*3c10*/  SHF.R.S32.HI R25, RZ, 0x1f, R24 ;  /* 0x0000001fff197819 */ /* 0x000fe20000011418 */
[----:B------:R-:W-:-:S02]  /*3c20*/  USEL UR5, URZ, 0x1, !UP0 ;  /* 0x000000013f057887 */ /* 0x000fc4000c000000 */
[----:B------:R-:W-:Y:S02]  /*3c30*/  UIMAD UR17, UR14, -0xa, UR17 ;  /* 0xfffffff60e1178a4 */ /* 0x000fe4000f8e0211 */
[----:B------:R-:W-:-:S04]  /*3c40*/  ULOP3.LUT UR4, UR4, UR5, URZ, 0x3c, !UPT ;  /* 0x0000000504047292 */ /* 0x000fc8000f8e3c3f */
[----:B------:R-:W-:Y:S01]  /*3c50*/  @UP1 ULOP3.LUT UR4, UR4, 0x1, UR14, 0x78, !UPT ;  /* 0x0000000104041892 */ /* 0x000fe2000f8e780e */
[----:B-12---:R-:W-:Y:S11]  /*3c60*/  @!P0 BRA `(.L_x_35) ;  /* 0x0000005c00408947 */ /* 0x006ff60003800000 */
.L_x_183:
[----:B------:R-:W-:Y:S01]  /*3c70*/  IMAD.SHL.U32 R26, R6, 0x40, RZ ;  /* 0x00000040061a7824 */ /* 0x000fe200078e00ff */
[----:B------:R-:W-:Y:S01]  /*3c80*/  ULDC UR5, c[0x0][0x284] ;  /* 0x0000a10000057ab9 */ /* 0x000fe20000000800 */
[----:B------:R-:W-:Y:S01]  /*3c90*/  IMAD R32, R5, 0x70, RZ ;  /* 0x0000007005207824 */ /* 0x000fe200078e02ff */
[----:B------:R-:W-:Y:S01]  /*3ca0*/  SHF.R.S32.HI R34, RZ, 0x1f, R4 ;  /* 0x0000001fff227819 */ /* 0x000fe20000011404 */
[----:B------:R-:W-:Y:S01]  /*3cb0*/  ULDC.64 UR14, c[0x0][0x5d0] ;  /* 0x00017400000e7ab9 */ /* 0x000fe20000000a00 */
[----:B------:R-:W-:Y:S01]  /*3cc0*/  ISETP.GE.AND P0, PT, R26, UR5, PT ;  /* 0x000000051a007c0c */ /* 0x000fe2000bf06270 */
[----:B0-----:R-:W-:Y:S01]  /*3cd0*/  IMAD.WIDE.U32 R14, R4, UR14, R24 ;  /* 0x0000000e040e7c25 */ /* 0x001fe2000f8e0018 */
[----:B------:R-:W-:Y:S02]  /*3ce0*/  SHF.R.S32.HI R33, RZ, 0x1f, R32 ;  /* 0x0000001fff217819 */ /* 0x000fe40000011420 */
[----:B------:R-:W-:Y:S01]  /*3cf0*/  ISETP.GE.OR P0, PT, R32, R27, P0 ;  /* 0x0000001b2000720c */ /* 0x000fe20000706670 */
[----:B------:R-:W-:Y:S01]  /*3d00*/  IMAD R5, R34, UR14, RZ ;  /* 0x0000000e22057c24 */ /* 0x000fe2000f8e02ff */
[----:B------:R-:W-:-:S03]  /*3d10*/  IADD3 R14, P1, R32, R14, RZ ;  /* 0x0000000e200e7210 */ /* 0x000fc60007f3e0ff */
[----:B------:R-:W-:-:S05]  /*3d20*/  IMAD R5, R4, UR15, R5 ;  /* 0x0000000f04057c24 */ /* 0x000fca000f8e0205 */
[----:B------:R-:W-:-:S03]  /*3d30*/  IADD3.X R15, R33, R15, R5, P1, !PT ;  /* 0x0000000f210f7210 */ /* 0x000fc60000ffe405 */
[----:B------:R-:W-:Y:S05]  /*3d40*/  @P0 BRA `(.L_x_36) ;  /* 0x0000004000680947 */ /* 0x000fea0003800000 */
[----:B------:R-:W0:Y:S01]  /*3d50*/  LDC.64 R30, c[0x0][0x5c8] ;  /* 0x00017200ff1e7b82 */ /* 0x000e220000000a00 */
[----:B------:R-:W-:Y:S01]  /*3d60*/  IMAD.WIDE R28, R6, 0x40, R10 ;  /* 0x00000040061c7825 */ /* 0x000fe200078e020a */
[----:B------:R-:W-:Y:S01]  /*3d70*/  ULDC.64 UR14, c[0x0][0x5c0] ;  /* 0x00017000000e7ab9 */ /* 0x000fe20000000a00 */
[----:B------:R-:W-:Y:S02]  /*3d80*/  BSSY B0, `(.L_x_36) ;  /* 0x0000416000007945 */ /* 0x000fe40003800000 */
[-C--:B0-----:R-:W-:Y:S02]  /*3d90*/  IMAD R5, R29, R30.reuse, RZ ;  /* 0x0000001e1d057224 */ /* 0x081fe400078e02ff */
[----:B------:R-:W-:-:S04]  /*3da0*/  IMAD.WIDE.U32 R14, R28, R30, R14 ;  /* 0x0000001e1c0e7225 */ /* 0x000fc800078e000e */
[----:B------:R-:W-:Y:S01]  /*3db0*/  IMAD R17, R28, R31, R5 ;  /* 0x0000001f1c117224 */ /* 0x000fe200078e0205 */
[----:B------:R-:W-:Y:S02]  /*3dc0*/  LEA R5, P0, R30, R14, 0x3 ;  /* 0x0000000e1e057211 */ /* 0x000fe400078018ff */
[----:B------:R-:W-:Y:S01]  /*3dd0*/  IADD3 R16, P1, R14, UR14, RZ ;  /* 0x0000000e0e107c10 */ /* 0x000fe2000ff3e0ff */
[----:B------:R-:W-:Y:S01]  /*3de0*/  IMAD.IADD R17, R15, 0x1, R17 ;  /* 0x000000010f117824 */ /* 0x000fe200078e0211 */
[----:B------:R-:W-:Y:S01]  /*3df0*/  IADD3 R14, P2, R5, UR14, RZ ;  /* 0x0000000e050e7c10 */ /* 0x000fe2000ff5e0ff */
[----:B------:R-:W-:-:S03]  /*3e00*/  IMAD R5, R18, -0x2, R27 ;  /* 0xfffffffe12057824 */ /* 0x000fc600078e021b */
[----:B------:R-:W-:Y:S02]  /*3e10*/  LEA.HI.X R6, R30, R17, R31, 0x3, P0 ;  /* 0x000000111e067211 */ /* 0x000fe400000f1c1f */
[----:B-----5:R-:W-:Y:S02]  /*3e20*/  FSETP.NEU.AND P0, PT, R13, RZ, PT ;  /* 0x000000ff0d00720b */ /* 0x020fe40003f0d000 */
[----:B------:R-:W-:Y:S02]  /*3e30*/  IADD3.X R17, R17, UR15, RZ, P1, !PT ;  /* 0x0000000f11117c10 */ /* 0x000fe40008ffe4ff */
[----:B------:R-:W-:Y:S01]  /*3e40*/  IADD3.X R15, R6, UR15, RZ, P2, !PT ;  /* 0x0000000f060f7c10 */ /* 0x000fe200097fe4ff */
[----:B------:R-:W-:Y:S02]  /*3e50*/  IMAD.IADD R6, R19, 0x1, -R26 ;  /* 0x0000000113067824 */ /* 0x000fe400078e0a1a */
[----:B------:R-:W-:-:S06]  /*3e60*/  IMAD.IADD R26, R5, 0x1, -R32 ;  /* 0x00000001051a7824 */ /* 0x000fcc00078e0a20 */
[----:B------:R-:W-:Y:S05]  /*3e70*/  @!P0 BRA `(.L_x_37) ;  /* 0x0000003000288947 */ /* 0x000fea0003800000 */
[----:B------:R-:W-:Y:S01]  /*3e80*/  ULDC.64 UR14, c[0x0][0x5b8] ;  /* 0x00016e00000e7ab9 */ /* 0x000fe20000000a00 */
[----:B------:R-:W-:Y:S01]  /*3e90*/  ULDC.64 UR18, c[0x0][0x5a8] ;  /* 0x00016a0000127ab9 */ /* 0x000fe20000000a00 */
[----:B------:R-:W-:Y:S01]  /*3ea0*/  IMAD.WIDE.U32 R24, R4, UR14, R24 ;  /* 0x0000000e04187c25 */ /* 0x000fe2000f8e0018 */
[----:B------:R-:W-:Y:S03]  /*3eb0*/  BSSY B1, `(.L_x_38) ;  /* 0x0000010000017945 */ /* 0x000fe60003800000 */
[----:B------:R-:W-:Y:S01]  /*3ec0*/  IMAD R5, R34, UR14, RZ ;  /* 0x0000000e22057c24 */ /* 0x000fe2000f8e02ff */
[----:B------:R-:W-:-:S03]  /*3ed0*/  IADD3 R24, P0, R32, R24, RZ ;  /* 0x0000001820187210 */ /* 0x000fc60007f1e0ff */
[----:B------:R-:W-:Y:S01]  /*3ee0*/  IMAD R5, R4, UR15, R5 ;  /* 0x0000000f04057c24 */ /* 0x000fe2000f8e0205 */
[----:B------:R-:W-:Y:S02]  /*3ef0*/  ULDC.64 UR14, c[0x0][0x5b0] ;  /* 0x00016c00000e7ab9 */ /* 0x000fe40000000a00 */
[----:B------:R-:W-:Y:S02]  /*3f00*/  IMAD R27, R29, UR14, RZ ;  /* 0x0000000e1d1b7c24 */ /* 0x000fe4000f8e02ff */
[----:B------:R-:W-:Y:S02]  /*3f10*/  IADD3.X R25, R33, R25, R5, P0, !PT ;  /* 0x0000001921197210 */ /* 0x000fe400007fe405 */
[----:B------:R-:W-:Y:S01]  /*3f20*/  ISETP.GE.AND P0, PT, R26, 0x1, PT ;  /* 0x000000011a00780c */ /* 0x000fe20003f06270 */
[C---:B------:R-:W-:Y:S02]  /*3f30*/  IMAD R27, R28.reuse, UR15, R27 ;  /* 0x0000000f1c1b7c24 */ /* 0x040fe4000f8e021b */
[----:B------:R-:W-:Y:S01]  /*3f40*/  IMAD.WIDE.U32 R4, R28, UR14, R24 ;  /* 0x0000000e1c047c25 */ /* 0x000fe2000f8e0018 */
[----:B------:R-:W-:-:S02]  /*3f50*/  ISETP.LT.OR P4, PT, R6, 0x1, !P0 ;  /* 0x000000010600780c */ /* 0x000fc40004781670 */
[----:B------:R-:W-:-:S04]  /*3f60*/  IADD3 R4, P1, R4, UR18, RZ ;  /* 0x0000001204047c10 */ /* 0x000fc8000ff3e0ff */
[--C-:B------:R-:W-:Y:S02]  /*3f70*/  IADD3.X R5, R5, UR19, R27.reuse, P1, !PT ;  /* 0x0000001305057c10 */ /* 0x100fe40008ffe41b */
[----:B------:R-:W-:-:S05]  /*3f80*/  PRMT R27, RZ, 0x7610, R27 ;  /* 0x00007610ff1b7816 */ /* 0x000fca000000001b */
[----:B------:R-:W-:Y:S05]  /*3f90*/  @P4 BRA `(.L_x_39) ;  /* 0x0000000000044947 */ /* 0x000fea0003800000 */
[----:B------:R0:W5:Y:S02]  /*3fa0*/  LDG.E.U8 R27, desc[UR24][R4.64] ;  /* 0x00000018041b7981 */ /* 0x000164000c1e1100 */
.L_x_39:
[----:B------:R-:W-:Y:S05]  /*3fb0*/  BSYNC B1 ;  /* 0x0000000000017941 */ /* 0x000fea0003800000 */
.L_x_38:
[----:B-----5:R-:W-:Y:S01]  /*3fc0*/  LOP3.LUT R27, R27, 0xff, RZ, 0xc0, !PT ;  /* 0x000000ff1b1b7812 */ /* 0x020fe200078ec0ff */
[----:B------:R-:W-:Y:S01]  /*3fd0*/  BSSY B1, `(.L_x_40) ;  /* 0x000000c000017945 */ /* 0x000fe20003800000 */
[----:B------:R-:W-:Y:S02]  /*3fe0*/  ISETP.GE.AND P1, PT, R26, 0x2, PT ;  /* 0x000000021a00780c */ /* 0x000fe40003f26270 */
[----:B------:R-:W-:Y:S02]  /*3ff0*/  F2FP.F16.E4M3.UNPACK_B R27, R27 ;  /* 0x0000001bff1b723e */ /* 0x000fe400020006ff */
[----:B------:R-:W-:-:S03]  /*4000*/  ISETP.LT.OR P2, PT, R6, 0x1, !P1 ;  /* 0x000000010600780c */ /* 0x000fc60004f41670 */
[----:B------:R-:W-:Y:S01]  /*4010*/  HADD2.F32 R30, -RZ, R27.H0_H0 ;  /* 0x2000001bff1e7230 */ /* 0x000fe20000004100 */
[----:B------:R-:W-:-:S04]  /*4020*/  PRMT R27, RZ, 0x7610, R27 ;  /* 0x00007610ff1b7816 */ /* 0x000fc8000000001b */
[----:B------:R-:W-:-:S04]  /*4030*/  FMUL R30, R30, R13 ;  /* 0x0000000d1e1e7220 */ /* 0x000fc80000400000 */
[----:B------:R-:W-:-:S05]  /*4040*/  FFMA R30, R131, R12, R30 ;  /* 0x0000000c831e7223 */ /* 0x000fca000000001e */
[----:B------:R-:W-:-:S05]  /*4050*/  F2FP.SATFINITE.E4M3.F32.PACK_AB_MERGE_C R31, RZ, R30, RZ ;  /* 0x0000001eff1f723e */ /* 0x000fca00048070ff */
[----:B------:R1:W-:Y:S01]  /*4060*/  @!P4 STG.E.U8 desc[UR24][R16.64], R31 ;  /* 0x0000001f1000c986 */ /* 0x0003e2000c101118 */
[----:B------:R-:W-:Y:S05]  /*4070*/  @P2 BRA `(.L_x_41) ;  /* 0x0000000000042947 */ /* 0x000fea0003800000 */
[----:B------:R2:W5:Y:S02]  /*4080*/  LDG.E.U8 R27, desc[UR24][R4.64+0x1] ;  /* 0x00000118041b7981 */ /* 0x000564000c1e1100 */
.L_x_41:
[----:B------:R-:W-:Y:S05]  /*4090*/  BSYNC B1 ;  /* 0x0000000000017941 */ /* 0x000fea0003800000 */
.L_x_40:
[----:B-----5:R-:W-:Y:S01]  /*40a0*/  LOP3.LUT R27, R27, 0xff, RZ, 0xc0, !PT ;  /* 0x000000ff1b1b7812 */ /* 0x020fe200078ec0ff */
[----:B------:R-:W-:Y:S01]  /*40b0*/  BSSY B1, `(.L_x_42) ;  /* 0x0000012000017945 */ /* 0x000fe20003800000 */
[----:B-1----:R-:W-:Y:S02]  /*40c0*/  IADD3 R31, P4, R28, 0x8, RZ ;  /* 0x000000081c1f7810 */ /* 0x002fe40007f9e0ff */
[----:B------:R-:W-:Y:S02]  /*40d0*/  F2FP.F16.E4M3.UNPACK_B R27, R27 ;  /* 0x0000001bff1b723e */ /* 0x000fe400020006ff */
[----:B------:R-:W-:Y:S01]  /*40e0*/  ISETP.LT.OR P0, PT, R6, 0x9, !P0 ;  /* 0x000000090600780c */ /* 0x000fe20004701670 */
[----:B------:R-:W-:Y:S02]  /*40f0*/  IMAD.X R29, RZ, RZ, R29, P4 ;  /* 0x000000ffff1d7224 */ /* 0x000fe400020e061d */
[----:B------:R-:W-:Y:S02]  /*4100*/  HADD2.F32 R28, -RZ, R27.H0_H0 ;  /* 0x2000001bff1c7230 */ /* 0x000fe40000004100 */
[----:B------:R-:W-:-:S04]  /*4110*/  IMAD.WIDE.U32 R24, R31, UR14, R24 ;  /* 0x0000000e1f187c25 */ /* 0x000fc8000f8e0018 */
[----:B------:R-:W-:Y:S01]  /*4120*/  FMUL R27, R28, R13 ;  /* 0x0000000d1c1b7220 */ /* 0x000fe20000400000 */
[----:B------:R-:W-:Y:S01]  /*4130*/  IMAD R28, R29, UR14, RZ ;  /* 0x0000000e1d1c7c24 */ /* 0x000fe2000f8e02ff */
[----:B------:R-:W-:Y:S02]  /*4140*/  IADD3 R24, P4, R24, UR18, RZ ;  /* 0x0000001218187c10 */ /* 0x000fe4000ff9e0ff */
[----:B------:R-:W-:Y:S01]  /*4150*/  FFMA R27, R130, R12, R27 ;  /* 0x0000000c821b7223 */ /* 0x000fe2000000001b */
[----:B------:R-:W-:-:S04]  /*4160*/  IMAD R31, R31, UR15, R28 ;  /* 0x0000000f1f1f7c24 */ /* 0x000fc8000f8e021c */
[----:B------:R-:W-:Y:S02]  /*4170*/  F2FP.SATFINITE.E4M3.F32.PACK_AB_MERGE_C R29, RZ, R27, RZ ;  /* 0x0000001bff1d723e */ /* 0x000fe400048070ff */
[----:B------:R-:W-:Y:S02]  /*4180*/  IADD3.X R25, R25, UR19, R31, P4, !PT ;  /* 0x0000001319197c10 */ /* 0x000fe4000a7fe41f */
[----:B------:R-:W-:Y:S01]  /*4190*/  PRMT R27, RZ, 0x7610, R27 ;  /* 0x00007610ff1b7816 */ /* 0x000fe2000000001b */
[----:B------:R1:W-:Y:S01]  /*41a0*/  @!P2 STG.E.U8 desc[UR24][R16.64+0x1], R29 ;  /* 0x0000011d1000a986 */ /* 0x0003e2000c101118 */
[----:B------:R-:W-:Y:S05]  /*41b0*/  @P0 BRA `(.L_x_43) ;  /* 0x0000000000040947 */ /* 0x000fea0003800000 */
[----:B------:R3:W5:Y:S02]  /*41c0*/  LDG.E.U8 R27, desc[UR24][R24.64] ;  /* 0x00000018181b7981 */ /* 0x000764000c1e1100 */
.L_x_43:
[----:B------:R-:W-:Y:S05]  /*41d0*/  BSYNC B1 ;  /* 0x0000000000017941 */ /* 0x000fea0003800000 */
.L_x_42:
[----:B-----5:R-:W-:Y:S01]  /*41e0*/  LOP3.LUT R27, R27, 0xff, RZ, 0xc0, !PT ;  /* 0x000000ff1b1b7812 */ /* 0x020fe200078ec0ff */
[----:B------:R-:W-:Y:S01]  /*41f0*/  BSSY B1, `(.L_x_44) ;  /* 0x000000b000017945 */ /* 0x000fe20003800000 */
[----:B------:R-:W-:Y:S02]  /*4200*/  ISETP.LT.OR P1, PT, R6, 0x9, !P1 ;  /* 0x000000090600780c */ /* 0x000fe40004f21670 */
[----:B------:R-:W-:-:S05]  /*4210*/  F2FP.F16.E4M3.UNPACK_B R27, R27 ;  /* 0x0000001bff1b723e */ /* 0x000fca00020006ff */
[----:B------:R-:W-:Y:S01]  /*4220*/  HADD2.F32 R28, -RZ, R27.H0_H0 ;  /* 0x2000001bff1c7230 */ /* 0x000fe20000004100 */
[----:B------:R-:W-:-:S04]  /*4230*/  PRMT R27, RZ, 0x7610, R27 ;  /* 0x00007610ff1b7816 */ /* 0x000fc8000000001b */
[----:B------:R-:W-:-:S04]  /*4240*/  FMUL R28, R28, R13 ;  /* 0x0000000d1c1c7220 */ /* 0x000fc80000400000 */
[----:B------:R-:W-:-:S05]  /*4250*/  FFMA R28, R129, R12, R28 ;  /* 0x0000000c811c7223 */ /* 0x000fca000000001c */
[----:B-1----:R-:W-:-:S05]  /*4260*/  F2FP.SATFINITE.E4M3.F32.PACK_AB_MERGE_C R29, RZ, R28, RZ ;  /* 0x0000001cff1d723e */ /* 0x002fca00048070ff */
[----:B------:R1:W-:Y:S01]  /*4270*/  @!P0 STG.E.U8 desc[UR24][R14.64], R29 ;  /* 0x0000001d0e008986 */ /* 0x0003e2000c101118 */
[----:B------:R-:W-:Y:S05]  /*4280*/  @P1 BRA `(.L_x_45) ;  /* 0x0000000000041947 */ /* 0x000fea0003800000 */
[----:B------:R4:W5:Y:S02]  /*4290*/  LDG.E.U8 R27, desc[UR24][R24.64+0x1] ;  /* 0x00000118181b7981 */ /* 0x000964000c1e1100 */
.L_x_45:
[----:B------:R-:W-:Y:S05]  /*42a0*/  BSYNC B1 ;  /* 0x0000000000017941 */ /* 0x000fea0003800000 */
.L_x_44:
[----:B-----5:R-:W-:Y:S01]  /*42b0*/  LOP3.LUT R27, R27, 0xff, RZ, 0xc0, !PT ;  /* 0x000000ff1b1b7812 */ /* 0x020fe200078ec0ff */
[----:B------:R-:W-:Y:S01]  /*42c0*/  BSSY B1, `(.L_x_46) ;  /* 0x000000c000017945 */ /* 0x000fe20003800000 */
[----:B------:R-:W-:Y:S02]  /*42d0*/  ISETP.GE.AND P0, PT, R26, 0x9, PT ;  /* 0x000000091a00780c */ /* 0x000fe40003f06270 */
[----:B------:R-:W-:Y:S02]  /*42e0*/  F2FP.F16.E4M3.UNPACK_B R27, R27 ;  /* 0x0000001bff1b723e */ /* 0x000fe400020006ff */
[----:B------:R-:W-:-:S03]  /*42f0*/  ISETP.LT.OR P2, PT, R6, 0x1, !P0 ;  /* 0x000000010600780c */ /* 0x000fc60004741670 */
[----:B------:R-:W-:-:S05]  /*4300*/  HADD2.F32 R28, -RZ, R27.H0_H0 ;  /* 0x2000001bff1c7230 */ /* 0x000fca0000004100 */
[----:B------:R-:W-:-:S04]  /*4310*/  FMUL R27, R28, R13 ;  /* 0x0000000d1c1b7220 */ /* 0x000fc80000400000 */
[----:B------:R-:W-:-:S05]  /*4320*/  FFMA R27, R128, R12, R27 ;  /* 0x0000000c801b7223 */ /* 0x000fca000000001b */
[----:B-1----:R-:W-:Y:S02]  /*4330*/  F2FP.SATFINITE.E4M3.F32.PACK_AB_MERGE_C R29, RZ, R27, RZ ;  /* 0x0000001bff1d723e */ /* 0x002fe400048070ff */
[----:B------:R-:W-:-:S03]  /*4340*/  PRMT R27, RZ, 0x7610, R27 ;  /* 0x00007610ff1b7816 */ /* 0x000fc6000000001b */
[----:B------:R1:W-:Y:S01]  /*4350*/  @!P1 STG.E.U8 desc[UR24][R14.64+0x1], R29 ;  /* 0x0000011d0e009986 */ /* 0x0003e2000c101118 */
[----:B------:R-:W-:Y:S05]  /*4360*/  @P2 BRA `(.L_x_47) ;  /* 0x0000000000042947 */ /* 0x000fea0003800000 */
[----:B------:R0:W5:Y:S02]  /*4370*/  LDG.E.U8 R27, desc[UR24][R4.64+0x8] ;  /* 0x00000818041b7981 */ /* 0x000164000c1e1100 */
.L_x_47:
[----:B------:R-:W-:Y:S05]  /*4380*/  BSYNC B1 ;  /* 0x0000000000017941 */ /* 0x000fea0003800000 */
.L_x_46:
        /* <DEDUP_REMOVED lines=13> */
.L_x_49:
[----:B------:R-:W-:Y:S05]  /*4460*/  BSYNC B1 ;  /* 0x0000000000017941 */ /* 0x000fea0003800000 */
.L_x_48:
[----:B-----5:R-:W-:Y:S01]  /*4470*/  LOP3.LUT R27, R27, 0xff, RZ, 0xc0, !PT ;  /* 0x000000ff1b1b7812 */ /* 0x020fe200078ec0ff */
[----:B------:R-:W-:Y:S01]  /*4480*/  BSSY B1, `(.L_x_50) ;  /* 0x000000b000017945 */ /* 0x000fe20003800000 */
[----:B------:R-:W-:Y:S02]  /*4490*/  ISETP.LT.OR P0, PT, R6, 0x9, !P0 ;  /* 0x000000090600780c */ /* 0x000fe40004701670 */
[----:B------:R-:W-:-:S05]  /*44a0*/  F2FP.F16.E4M3.UNPACK_B R27, R27 ;  /* 0x0000001bff1b723e */ /* 0x000fca00020006ff */
        /* <DEDUP_REMOVED lines=8> */
.L_x_51:
[----:B------:R-:W-:Y:S05]  /*4530*/  BSYNC B1 ;  /* 0x0000000000017941 */ /* 0x000fea0003800000 */
.L_x_50:
        /* <DEDUP_REMOVED lines=12> */
.L_x_53:
[----:B------:R-:W-:Y:S05]  /*4600*/  BSYNC B1 ;  /* 0x0000000000017941 */ /* 0x000fea0003800000 */
.L_x_52:
        /* <DEDUP_REMOVED lines=13> */
.L_x_55:
[----:B------:R-:W-:Y:S05]  /*46e0*/  BSYNC B1 ;  /* 0x0000000000017941 */ /* 0x000fea0003800000 */
.L_x_54:
        /* <DEDUP_REMOVED lines=13> */
.L_x_57:
[----:B------:R-:W-:Y:S05]  /*47c0*/  BSYNC B1 ;  /* 0x0000000000017941 */ /* 0x000fea0003800000 */
.L_x_56:
        /* <DEDUP_REMOVED lines=12> */
.L_x_59:
[----:B------:R-:W-:Y:S05]  /*4890*/  BSYNC B1 ;  /* 0x0000000000017941 */ /* 0x000fea0003800000 */
.L_x_58:
        /* <DEDUP_REMOVED lines=12> */
.L_x_61:
[----:B------:R-:W-:Y:S05]  /*4960*/  BSYNC B1 ;  /* 0x0000000000017941 */ /* 0x000fea0003800000 */
.L_x_60:
        /* <DEDUP_REMOVED lines=13> */
.L_x_63:
[----:B------:R-:W-:Y:S05]  /*4a40*/  BSYNC B1 ;  /* 0x0000000000017941 */ /* 0x000fea0003800000 */
.L_x_62:
        /* <DEDUP_REMOVED lines=13> */
.L_x_65:
[----:B------:R-:W-:Y:S05]  /*4b20*/  BSYNC B1 ;  /* 0x0000000000017941 */ /* 0x000fea0003800000 */
.L_x_64:
        /* <DEDUP_REMOVED lines=12> */
.L_x_67:
[----:B------:R-:W-:Y:S05]  /*4bf0*/  BSYNC B1 ;  /* 0x0000000000017941 */ /* 0x000fea0003800000 */
.L_x_66:
        /* <DEDUP_REMOVED lines=12> */
.L_x_69:
[----:B------:R-:W-:Y:S05]  /*4cc0*/  BSYNC B1 ;  /* 0x0000000000017941 */ /* 0x000fea0003800000 */
.L_x_68:
        /* <DEDUP_REMOVED lines=13> */
.L_x_71:
[----:B------:R-:W-:Y:S05]  /*4da0*/  BSYNC B1 ;  /* 0x0000000000017941 */ /* 0x000fea0003800000 */
.L_x_70:
        /* <DEDUP_REMOVED lines=13> */
.L_x_73:
[----:B------:R-:W-:Y:S05]  /*4e80*/  BSYNC B1 ;  /* 0x0000000000017941 */ /* 0x000fea0003800000 */
.L_x_72:
        /* <DEDUP_REMOVED lines=12> */
.L_x_75:
[----:B------:R-:W-:Y:S05]  /*4f50*/  BSYNC B1 ;  /* 0x0000000000017941 */ /* 0x000fea0003800000 */
.L_x_74:
        /* <DEDUP_REMOVED lines=12> */
.L_x_77:
[----:B------:R-:W-:Y:S05]  /*5020*/  BSYNC B1 ;  /* 0x0000000000017941 */ /* 0x000fea0003800000 */
.L_x_76:
        /* <DEDUP_REMOVED lines=13> */
.L_x_79:
[----:B------:R-:W-:Y:S05]  /*5100*/  BSYNC B1 ;  /* 0x0000000000017941 */ /* 0x000fea0003800000 */
.L_x_78:
        /* <DEDUP_REMOVED lines=13> */
.L_x_81:
[----:B------:R-:W-:Y:S05]  /*51e0*/  BSYNC B1 ;  /* 0x0000000000017941 */ /* 0x000fea0003800000 */
.L_x_80:
        /* <DEDUP_REMOVED lines=12> */
.L_x_83:
[----:B------:R-:W-:Y:S05]  /*52b0*/  BSYNC B1 ;  /* 0x0000000000017941 */ /* 0x000fea0003800000 */
.L_x_82:
        /* <DEDUP_REMOVED lines=12> */
.L_x_85:
[----:B------:R-:W-:Y:S05]  /*5380*/  BSYNC B1 ;  /* 0x0000000000017941 */ /* 0x000fea0003800000 */
.L_x_84:
        /* <DEDUP_REMOVED lines=13> */
.L_x_87:
[----:B------:R-:W-:Y:S05]  /*5460*/  BSYNC B1 ;  /* 0x0000000000017941 */ /* 0x000fea0003800000 */
.L_x_86:
        /* <DEDUP_REMOVED lines=13> */
.L_x_89:
[----:B------:R-:W-:Y:S05]  /*5540*/  BSYNC B1 ;  /* 0x0000000000017941 */ /* 0x000fea0003800000 */
.L_x_88:
        /* <DEDUP_REMOVED lines=12> */
.L_x_91:
[----:B------:R-:W-:Y:S05]  /*5610*/  BSYNC B1 ;  /* 0x0000000000017941 */ /* 0x000fea0003800000 */
.L_x_90:
        /* <DEDUP_REMOVED lines=12> */
.L_x_93:
[----:B------:R-:W-:Y:S05]  /*56e0*/  BSYNC B1 ;  /* 0x0000000000017941 */ /* 0x000fea0003800000 */
.L_x_92:
        /* <DEDUP_REMOVED lines=13> */
.L_x_95:
[----:B------:R-:W-:Y:S05]  /*57c0*/  BSYNC B1 ;  /* 0x0000000000017941 */ /* 0x000fea0003800000 */
.L_x_94:
        /* <DEDUP_REMOVED lines=13> */
.L_x_97:
[----:B------:R-:W-:Y:S05]  /*58a0*/  BSYNC B1 ;  /* 0x0000000000017941 */ /* 0x000fea0003800000 */
.L_x_96:
        /* <DEDUP_REMOVED lines=12> */
.L_x_99:
[----:B------:R-:W-:Y:S05]  /*5970*/  BSYNC B1 ;  /* 0x0000000000017941 */ /* 0x000fea0003800000 */
.L_x_98:
        /* <DEDUP_REMOVED lines=12> */
.L_x_101:
[----:B------:R-:W-:Y:S05]  /*5a40*/  BSYNC B1 ;  /* 0x0000000000017941 */ /* 0x000fea0003800000 */
.L_x_100:
        /* <DEDUP_REMOVED lines=13> */
.L_x_103:
[----:B------:R-:W-:Y:S05]  /*5b20*/  BSYNC B1 ;  /* 0x0000000000017941 */ /* 0x000fea0003800000 */
.L_x_102:
        /* <DEDUP_REMOVED lines=13> */
.L_x_105:
[----:B------:R-:W-:Y:S05]  /*5c00*/  BSYNC B1 ;  /* 0x0000000000017941 */ /* 0x000fea0003800000 */
.L_x_104:
        /* <DEDUP_REMOVED lines=12> */
.L_x_107:
[----:B------:R-:W-:Y:S05]  /*5cd0*/  BSYNC B1 ;  /* 0x0000000000017941 */ /* 0x000fea0003800000 */
.L_x_106:
        /* <DEDUP_REMOVED lines=12> */
.L_x_109:
[----:B------:R-:W-:Y:S05]  /*5da0*/  BSYNC B1 ;  /* 0x0000000000017941 */ /* 0x000fea0003800000 */
.L_x_108:
        /* <DEDUP_REMOVED lines=13> */
.L_x_111:
[----:B------:R-:W-:Y:S05]  /*5e80*/  BSYNC B1 ;  /* 0x0000000000017941 */ /* 0x000fea0003800000 */
.L_x_110:
        /* <DEDUP_REMOVED lines=13> */
.L_x_113:
[----:B------:R-:W-:Y:S05]  /*5f60*/  BSYNC B1 ;  /* 0x0000000000017941 */ /* 0x000fea0003800000 */
.L_x_112:
        /* <DEDUP_REMOVED lines=12> */
.L_x_115:
[----:B------:R-:W-:Y:S05]  /*6030*/  BSYNC B1 ;  /* 0x0000000000017941 */ /* 0x000fea0003800000 */
.L_x_114:
        /* <DEDUP_REMOVED lines=12> */
.L_x_117:
[----:B------:R-:W-:Y:S05]  /*6100*/  BSYNC B1 ;  /* 0x0000000000017941 */ /* 0x000fea0003800000 */
.L_x_116:
        /* <DEDUP_REMOVED lines=13> */
.L_x_119:
[----:B------:R-:W-:Y:S05]  /*61e0*/  BSYNC B1 ;  /* 0x0000000000017941 */ /* 0x000fea0003800000 */
.L_x_118:
        /* <DEDUP_REMOVED lines=13> */
.L_x_121:
[----:B------:R-:W-:Y:S05]  /*62c0*/  BSYNC B1 ;  /* 0x0000000000017941 */ /* 0x000fea0003800000 */
.L_x_120:
        /* <DEDUP_REMOVED lines=12> */
.L_x_123:
[----:B------:R-:W-:Y:S05]  /*6390*/  BSYNC B1 ;  /* 0x0000000000017941 */ /* 0x000fea0003800000 */
.L_x_122:
        /* <DEDUP_REMOVED lines=12> */
.L_x_125:
[----:B------:R-:W-:Y:S05]  /*6460*/  BSYNC B1 ;  /* 0x0000000000017941 */ /* 0x000fea0003800000 */
.L_x_124:
        /* <DEDUP_REMOVED lines=13> */
.L_x_127:
[----:B------:R-:W-:Y:S05]  /*6540*/  BSYNC B1 ;  /* 0x0000000000017941 */ /* 0x000fea0003800000 */
.L_x_126:
        /* <DEDUP_REMOVED lines=13> */
.L_x_129:
[----:B------:R-:W-:Y:S05]  /*6620*/  BSYNC B1 ;  /* 0x0000000000017941 */ /* 0x000fea0003800000 */
.L_x_128:
        /* <DEDUP_REMOVED lines=12> */
.L_x_131:
[----:B------:R-:W-:Y:S05]  /*66f0*/  BSYNC B1 ;  /* 0x0000000000017941 */ /* 0x000fea0003800000 */
.L_x_130:
        /* <DEDUP_REMOVED lines=12> */
.L_x_133:
[----:B------:R-:W-:Y:S05]  /*67c0*/  BSYNC B1 ;  /* 0x0000000000017941 */ /* 0x000fea0003800000 */
.L_x_132:
        /* <DEDUP_REMOVED lines=13> */
.L_x_135:
[----:B------:R-:W-:Y:S05]  /*68a0*/  BSYNC B1 ;  /* 0x0000000000017941 */ /* 0x000fea0003800000 */
.L_x_134:
        /* <DEDUP_REMOVED lines=13> */
.L_x_137:
[----:B------:R-:W-:Y:S05]  /*6980*/  BSYNC B1 ;  /* 0x0000000000017941 */ /* 0x000fea0003800000 */
.L_x_136:
        /* <DEDUP_REMOVED lines=12> */
.L_x_139:
[----:B------:R-:W-:Y:S05]  /*6a50*/  BSYNC B1 ;  /* 0x0000000000017941 */ /* 0x000fea0003800000 */
.L_x_138:
        /* <DEDUP_REMOVED lines=12> */
.L_x_141:
[----:B------:R-:W-:Y:S05]  /*6b20*/  BSYNC B1 ;  /* 0x0000000000017941 */ /* 0x000fea0003800000 */
.L_x_140:
        /* <DEDUP_REMOVED lines=13> */
.L_x_143:
[----:B------:R-:W-:Y:S05]  /*6c00*/  BSYNC B1 ;  /* 0x0000000000017941 */ /* 0x000fea0003800000 */
.L_x_142:
[----:B-----5:R-:W-:Y:S01]  /*6c10*/  LOP3.LUT R27, R27, 0xff, RZ, 0xc0, !PT ;  /* 0x000000ff1b1b7812 */ /* 0x020fe200078ec0ff */
[----:B------:R-:W-:Y:S01]  /*6c20*/  BSSY B1, `(.L_x_144) ;  /* 0x000000c000017945 */ /* 0x000fe20003800000 */
[----:B------:R-:W-:Y:S02]  /*6c30*/  ISETP.GE.AND P1, PT, R26, 0x6a, PT ;  /* 0x0000006a1a00780c */ /* 0x000fe40003f26270 */
[----:B------:R-:W-:Y:S02]  /*6c40*/  F2FP.F16.E4M3.UNPACK_B R27, R27 ;  /* 0x0000001bff1b723e */ /* 0x000fe400020006ff */
[----:B------:R-:W-:-:S03]  /*6c50*/  ISETP.LT.OR P4, PT, R6, 0x1, !P1 ;  /* 0x000000010600780c */ /* 0x000fc60004f81670 */
[----:B------:R-:W-:-:S05]  /*6c60*/  HADD2.F32 R28, -RZ, R27.H0_H0 ;  /* 0x2000001bff1c7230 */ /* 0x000fca0000004100 */
[----:B------:R-:W-:-:S04]  /*6c70*/  FMUL R28, R28, R13 ;  /* 0x0000000d1c1c7220 */ /* 0x000fc80000400000 */
[----:B------:R-:W-:Y:S01]  /*6c80*/  FFMA R28, R23, R12, R28 ;  /* 0x0000000c171c7223 */ /* 0x000fe2000000001c */
[----:B------:R-:W-:-:S04]  /*6c90*/  PRMT R23, RZ, 0x7610, R23 ;  /* 0x00007610ff177816 */ /* 0x000fc80000000017 */
[----:B------:R-:W-:-:S05]  /*6ca0*/  F2FP.SATFINITE.E4M3.F32.PACK_AB_MERGE_C R27, RZ, R28, RZ ;  /* 0x0000001cff1b723e */ /* 0x000fca00048070ff */
[----:B------:R0:W-:Y:S01]  /*6cb0*/  @!P2 STG.E.U8 desc[UR24][R16.64+0x68], R27 ;  /* 0x0000681b1000a986 */ /* 0x0001e2000c101118 */
[----:B------:R-:W-:Y:S05]  /*6cc0*/  @P4 BRA `(.L_x_145) ;  /* 0x0000000000044947 */ /* 0x000fea0003800000 */
[----:B------:R0:W5:Y:S02]  /*6cd0*/  LDG.E.U8 R23, desc[UR24][R4.64+0x69] ;  /* 0x0000691804177981 */ /* 0x000164000c1e1100 */
.L_x_145:
[----:B------:R-:W-:Y:S05]  /*6ce0*/  BSYNC B1 ;  /* 0x0000000000017941 */ /* 0x000fea0003800000 */
.L_x_144:
[----:B-----5:R-:W-:Y:S01]  /*6cf0*/  LOP3.LUT R23, R23, 0xff, RZ, 0xc0, !PT ;  /* 0x000000ff17177812 */ /* 0x020fe200078ec0ff */
[----:B------:R-:W-:Y:S01]  /*6d00*/  BSSY B1, `(.L_x_146) ;  /* 0x000000b000017945 */ /* 0x000fe20003800000 */
[----:B------:R-:W-:Y:S02]  /*6d10*/  ISETP.LT.OR P0, PT, R6, 0x9, !P0 ;  /* 0x000000090600780c */ /* 0x000fe40004701670 */
[----:B------:R-:W-:-:S05]  /*6d20*/  F2FP.F16.E4M3.UNPACK_B R23, R23 ;  /* 0x00000017ff17723e */ /* 0x000fca00020006ff */
[----:B0-2---:R-:W-:-:S05]  /*6d30*/  HADD2.F32 R4, -RZ, R23.H0_H0 ;  /* 0x20000017ff047230 */ /* 0x005fca0000004100 */
[----:B------:R-:W-:Y:S01]  /*6d40*/  FMUL R5, R4, R13 ;  /* 0x0000000d04057220 */ /* 0x000fe20000400000 */
[----:B------:R-:W-:-:S03]  /*6d50*/  PRMT R4, RZ, 0x7610, R4 ;  /* 0x00007610ff047816 */ /* 0x000fc60000000004 */
[----:B------:R-:W-:-:S05]  /*6d60*/  FFMA R5, R22, R12, R5 ;  /* 0x0000000c16057223 */ /* 0x000fca0000000005 */
[----:B------:R-:W-:-:S05]  /*6d70*/  F2FP.SATFINITE.E4M3.F32.PACK_AB_MERGE_C R5, RZ, R5, RZ ;  /* 0x00000005ff05723e */ /* 0x000fca00048070ff */
[----:B------:R0:W-:Y:S01]  /*6d80*/  @!P4 STG.E.U8 desc[UR24][R16.64+0x69], R5 ;  /* 0x000069051000c986 */ /* 0x0001e2000c101118 */
[----:B------:R-:W-:Y:S05]  /*6d90*/  @P0 BRA `(.L_x_147) ;  /* 0x0000000000040947 */ /* 0x000fea0003800000 */
[----:B------:R2:W5:Y:S02]  /*6da0*/  LDG.E.U8 R4, desc[UR24][R24.64+0x68] ;  /* 0x0000681818047981 */ /* 0x000564000c1e1100 */
.L_x_147:
[----:B------:R-:W-:Y:S05]  /*6db0*/  BSYNC B1 ;  /* 0x0000000000017941 */ /* 0x000fea0003800000 */
.L_x_146:
[----:B-----5:R-:W-:Y:S01]  /*6dc0*/  LOP3.LUT R4, R4, 0xff, RZ, 0xc0, !PT ;  /* 0x000000ff04047812 */ /* 0x020fe200078ec0ff */
[----:B------:R-:W-:Y:S01]  /*6dd0*/  BSSY B1, `(.L_x_148) ;  /* 0x000000b000017945 */ /* 0x000fe20003800000 */
[----:B------:R-:W-:Y:S02]  /*6de0*/  ISETP.LT.OR P1, PT, R6, 0x9, !P1 ;  /* 0x000000090600780c */ /* 0x000fe40004f21670 */
[----:B------:R-:W-:-:S05]  /*6df0*/  F2FP.F16.E4M3.UNPACK_B R4, R4 ;  /* 0x00000004ff04723e */ /* 0x000fca00020006ff */
[----:B------:R-:W-:-:S05]  /*6e00*/  HADD2.F32 R4, -RZ, R4.H0_H0 ;  /* 0x20000004ff047230 */ /* 0x000fca0000004100 */
[----:B------:R-:W-:-:S04]  /*6e10*/  FMUL R4, R4, R13 ;  /* 0x0000000d04047220 */ /* 0x000fc80000400000 */
[----:B------:R-:W-:-:S05]  /*6e20*/  FFMA R4, R21, R12, R4 ;  /* 0x0000000c15047223 */ /* 0x000fca0000000004 */
[----:B0-----:R-:W-:Y:S02]  /*6e30*/  F2FP.SATFINITE.E4M3.F32.PACK_AB_MERGE_C R5, RZ, R4, RZ ;  /* 0x00000004ff05723e */ /* 0x001fe400048070ff */
[----:B------:R-:W-:-:S03]  /*6e40*/  PRMT R4, RZ, 0x7610, R4 ;  /* 0x00007610ff047816 */ /* 0x000fc60000000004 */
[----:B------:R0:W-:Y:S01]  /*6e50*/  @!P0 STG.E.U8 desc[UR24][R14.64+0x68], R5 ;  /* 0x000068050e008986 */ /* 0x0001e2000c101118 */
[----:B------:R-:W-:Y:S05]  /*6e60*/  @P1 BRA `(.L_x_149) ;  /* 0x0000000000041947 */ /* 0x000fea0003800000 */
[----:B------:R0:W5:Y:S02]  /*6e70*/  LDG.E.U8 R4, desc[UR24][R24.64+0x69] ;  /* 0x0000691818047981 */ /* 0x000164000c1e1100 */
.L_x_149:
[----:B------:R-:W-:Y:S05]  /*6e80*/  BSYNC B1 ;  /* 0x0000000000017941 */ /* 0x000fea0003800000 */
.L_x_148:
[----:B------:R-:W-:Y:S05]  /*6e90*/  @P1 BRA `(.L_x_150) ;  /* 0x0000001000101947 */ /* 0x000fea0003800000 */
[----:B-----5:R-:W-:-:S04]  /*6ea0*/  LOP3.LUT R4, R4, 0xff, RZ, 0xc0, !PT ;  /* 0x000000ff04047812 */ /* 0x020fc800078ec0ff */
[----:B------:R-:W-:-:S05]  /*6eb0*/  F2FP.F16.E4M3.UNPACK_B R4, R4 ;  /* 0x00000004ff04723e */ /* 0x000fca00020006ff */
[----:B------:R-:W-:-:S05]  /*6ec0*/  HADD2.F32 R4, -RZ, R4.H0_H0 ;  /* 0x20000004ff047230 */ /* 0x000fca0000004100 */
[----:B0-----:R-:W-:-:S04]  /*6ed0*/  FMUL R5, R4, R13 ;  /* 0x0000000d04057220 */ /* 0x001fc80000400000 */
[----:B------:R-:W-:-:S05]  /*6ee0*/  FFMA R5, R20, R12, R5 ;  /* 0x0000000c14057223 */ /* 0x000fca0000000005 */
[----:B------:R-:W-:-:S05]  /*6ef0*/  F2FP.SATFINITE.E4M3.F32.PACK_AB_MERGE_C R5, RZ, R5, RZ ;  /* 0x00000005ff05723e */ /* 0x000fca00048070ff */
[----:B------:R0:W-:Y:S01]  /*6f00*/  STG.E.U8 desc[UR24][R14.64+0x69], R5 ;  /* 0x000069050e007986 */ /* 0x0001e2000c101118 */
[----:B------:R-:W-:Y:S05]  /*6f10*/  BRA `(.L_x_150) ;  /* 0x0000000c00f07947 */ /* 0x000fea0003800000 */
.L_x_37:
[----:B------:R-:W-:Y:S01]  /*6f20*/  ISETP.GE.AND P0, PT, R26, 0x2, PT ;  /* 0x000000021a00780c */ /* 0x000fe20003f06270 */
[-C--:B------:R-:W-:Y:S01]  /*6f30*/  FMUL R130, R130, R12.reuse ;  /* 0x0000000c82827220 */ /* 0x080fe20000400000 */
[----:B------:R-:W-:Y:S01]  /*6f40*/  ISETP.GE.AND P1, PT, R26, 0x1, PT ;  /* 0x000000011a00780c */ /* 0x000fe20003f26270 */
[-C--:B------:R-:W-:Y:S01]  /*6f50*/  FMUL R131, R131, R12.reuse ;  /* 0x0000000c83837220 */ /* 0x080fe20000400000 */
[----:B------:R-:W-:Y:S01]  /*6f60*/  ISETP.LT.OR P4, PT, R6, 0x1, !P0 ;  /* 0x000000010600780c */ /* 0x000fe20004781670 */
[-C--:B------:R-:W-:Y:S01]  /*6f70*/  FMUL R128, R128, R12.reuse ;  /* 0x0000000c80807220 */ /* 0x080fe20000400000 */
[----:B------:R-:W-:Y:S01]  /*6f80*/  ISETP.LT.OR P2, PT, R6, 0x1, !P1 ;  /* 0x000000010600780c */ /* 0x000fe20004f41670 */
[----:B------:R-:W-:Y:S01]  /*6f90*/  FMUL R129, R129, R12 ;  /* 0x0000000c81817220 */ /* 0x000fe20000400000 */
[----:B------:R-:W-:Y:S01]  /*6fa0*/  F2FP.SATFINITE.E4M3.F32.PACK_AB_MERGE_C R5, RZ, R130, RZ ;  /* 0x00000082ff05723e */ /* 0x000fe200048070ff */
[-C--:B------:R-:W-:Y:S01]  /*6fb0*/  FMUL R127, R127, R12.reuse ;  /* 0x0000000c7f7f7220 */ /* 0x080fe20000400000 */
[----:B------:R-:W-:Y:S01]  /*6fc0*/  F2FP.SATFINITE.E4M3.F32.PACK_AB_MERGE_C R131, RZ, R131, RZ ;  /* 0x00000083ff83723e */ /* 0x000fe200048070ff */
[-C--:B------:R-:W-:Y:S01]  /*6fd0*/  FMUL R126, R126, R12.reuse ;  /* 0x0000000c7e7e7220 */ /* 0x080fe20000400000 */
[C---:B------:R-:W-:Y:S01]  /*6fe0*/  ISETP.LT.OR P0, PT, R6.reuse, 0x9, !P0 ;  /* 0x000000090600780c */ /* 0x040fe20004701670 */
[-C--:B------:R-:W-:Y:S01]  /*6ff0*/  FMUL R125, R125, R12.reuse ;  /* 0x0000000c7d7d7220 */ /* 0x080fe20000400000 */
[----:B------:R-:W-:Y:S01]  /*7000*/  ISETP.LT.OR P1, PT, R6, 0x9, !P1 ;  /* 0x000000090600780c */ /* 0x000fe20004f21670 */
[-C--:B------:R-:W-:Y:S01]  /*7010*/  FMUL R124, R124, R12.reuse ;  /* 0x0000000c7c7c7220 */ /* 0x080fe20000400000 */
[----:B------:R-:W-:Y:S01]  /*7020*/  F2FP.SATFINITE.E4M3.F32.PACK_AB_MERGE_C R129, RZ, R129, RZ ;  /* 0x00000081ff81723e */ /* 0x000fe200048070ff */
[----:B------:R0:W-:Y:S01]  /*7030*/  @!P4 STG.E.U8 desc[UR24][R16.64+0x1], R5 ;  /* 0x000001051000c986 */ /* 0x0001e2000c101118 */
[C---:B------:R-:W-:Y:S01]  /*7040*/  ISETP.GE.AND P4, PT, R26.reuse, 0x9, PT ;  /* 0x000000091a00780c */ /* 0x040fe20003f86270 */
[-C--:B------:R-:W-:Y:S01]  /*7050*/  FMUL R123, R123, R12.reuse ;  /* 0x0000000c7b7b7220 */ /* 0x080fe20000400000 */
[----:B------:R-:W-:Y:S01]  /*7060*/  F2FP.SATFINITE.E4M3.F32.PACK_AB_MERGE_C R127, RZ, R127, RZ ;  /* 0x0000007fff7f723e */ /* 0x000fe200048070ff */
[----:B------:R-:W-:Y:S01]  /*7070*/  @!P2 STG.E.U8 desc[UR24][R16.64], R131 ;  /* 0x000000831000a986 */ /* 0x000fe2000c101118 */
[----:B------:R-:W-:Y:S01]  /*7080*/  ISETP.GE.AND P2, PT, R26, 0xa, PT ;  /* 0x0000000a1a00780c */ /* 0x000fe20003f46270 */
[-C--:B------:R-:W-:Y:S01]  /*7090*/  FMUL R122, R122, R12.reuse ;  /* 0x0000000c7a7a7220 */ /* 0x080fe20000400000 */
[C---:B------:R-:W-:Y:S01]  /*70a0*/  ISETP.LT.OR P5, PT, R6.reuse, 0x1, !P4 ;  /* 0x000000010600780c */ /* 0x040fe200067a1670 */
[-C--:B------:R-:W-:Y:S01]  /*70b0*/  FMUL R121, R121, R12.reuse ;  /* 0x0000000c79797220 */ /* 0x080fe20000400000 */
[C---:B------:R-:W-:Y:S01]  /*70c0*/  ISETP.LT.OR P6, PT, R6.reuse, 0x1, !P2 ;  /* 0x000000010600780c */ /* 0x040fe200057c1670 */
[----:B------:R-:W-:Y:S01]  /*70d0*/  @!P1 STG.E.U8 desc[UR24][R14.64], R129 ;  /* 0x000000810e009986 */ /* 0x000fe2000c101118 */
[----:B------:R-:W-:Y:S01]  /*70e0*/  ISETP.LT.OR P4, PT, R6, 0x9, !P4 ;  /* 0x000000090600780c */ /* 0x000fe20006781670 */
[----:B------:R-:W-:Y:S01]  /*70f0*/  FMUL R120, R120, R12 ;  /* 0x0000000c78787220 */ /* 0x000fe20000400000 */
[----:B0-----:R-:W-:Y:S01]  /*7100*/  F2FP.SATFINITE.E4M3.F32.PACK_AB_MERGE_C R5, RZ, R128, RZ ;  /* 0x00000080ff05723e */ /* 0x001fe200048070ff */
[----:B------:R-:W-:Y:S01]  /*7110*/  FMUL R119, R119, R12 ;  /* 0x0000000c77777220 */ /* 0x000fe20000400000 */
[----:B------:R-:W-:Y:S01]  /*7120*/  F2FP.SATFINITE.E4M3.F32.PACK_AB_MERGE_C R25, RZ, R126, RZ ;  /* 0x0000007eff19723e */ /* 0x000fe200048070ff */
[-C--:B------:R-:W-:Y:S01]  /*7130*/  FMUL R118, R118, R12.reuse ;  /* 0x0000000c76767220 */ /* 0x080fe20000400000 */
[----:B------:R-:W-:Y:S01]  /*7140*/  ISETP.LT.OR P2, PT, R6, 0x9, !P2 ;  /* 0x000000090600780c */ /* 0x000fe20005741670 */
[----:B------:R0:W-:Y:S01]  /*7150*/  @!P0 STG.E.U8 desc[UR24][R14.64+0x1], R5 ;  /* 0x000001050e008986 */ /* 0x0001e2000c101118 */
[C---:B------:R-:W-:Y:S01]  /*7160*/  ISETP.GE.AND P0, PT, R26.reuse, 0x11, PT ;  /* 0x000000111a00780c */ /* 0x040fe20003f06270 */
[-C--:B------:R-:W-:Y:S01]  /*7170*/  FMUL R117, R117, R12.reuse ;  /* 0x0000000c75757220 */ /* 0x080fe20000400000 */
[----:B------:R-:W-:Y:S01]  /*7180*/  ISETP.GE.AND P1, PT, R26, 0x12, PT ;  /* 0x000000121a00780c */ /* 0x000fe20003f26270 */
[----:B------:R-:W-:Y:S01]  /*7190*/  @!P5 STG.E.U8 desc[UR24][R16.64+0x8], R127 ;  /* 0x0000087f1000d986 */ /* 0x000fe2000c101118 */
[----:B------:R-:W-:Y:S01]  /*71a0*/  ISETP.LT.OR P5, PT, R6, 0x1, !P0 ;  /* 0x000000010600780c */ /* 0x000fe200047a1670 */
[-C--:B------:R-:W-:Y:S01]  /*71b0*/  FMUL R116, R116, R12.reuse ;  /* 0x0000000c74747220 */ /* 0x080fe20000400000 */
[----:B------:R-:W-:Y:S01]  /*71c0*/  F2FP.SATFINITE.E4M3.F32.PACK_AB_MERGE_C R125, RZ, R125, RZ ;  /* 0x0000007dff7d723e */ /* 0x000fe200048070ff */
[----:B------:R1:W-:Y:S01]  /*71d0*/  @!P6 STG.E.U8 desc[UR24][R16.64+0x9], R25 ;  /* 0x000009191000e986 */ /* 0x0003e2000c101118 */
[----:B------:R-:W-:Y:S01]  /*71e0*/  ISETP.LT.OR P6, PT, R6, 0x1, !P1 ;  /* 0x000000010600780c */ /* 0x000fe20004fc1670 */
[----:B------:R-:W-:Y:S01]  /*71f0*/  FMUL R115, R115, R12 ;  /* 0x0000000c73737220 */ /* 0x000fe20000400000 */
[----:B------:R-:W-:Y:S01]  /*7200*/  F2FP.SATFINITE.E4M3.F32.PACK_AB_MERGE_C R123, RZ, R123, RZ ;  /* 0x0000007bff7b723e */ /* 0x000fe200048070ff */
[----:B------:R-:W-:Y:S01]  /*7210*/  @!P4 STG.E.U8 desc[UR24][R14.64+0x8], R125 ;  /* 0x0000087d0e00c986 */ /* 0x000fe2000c101118 */
[----:B0-----:R-:W-:Y:S01]  /*7220*/  F2FP.SATFINITE.E4M3.F32.PACK_AB_MERGE_C R5, RZ, R124, RZ ;  /* 0x0000007cff05723e */ /* 0x001fe200048070ff */
[-C--:B------:R-:W-:Y:S01]  /*7230*/  FMUL R114, R114, R12.reuse ;  /* 0x0000000c72727220 */ /* 0x080fe20000400000 */
[----:B------:R-:W-:Y:S01]  /*7240*/  ISETP.GE.AND P4, PT, R26, 0x19, PT ;  /* 0x000000191a00780c */ /* 0x000fe20003f86270 */
[-C--:B------:R-:W-:Y:S01]  /*7250*/  FMUL R113, R113, R12.reuse ;  /* 0x0000000c71717220 */ /* 0x080fe20000400000 */
[C---:B------:R-:W-:Y:S01]  /*7260*/  ISETP.LT.OR P0, PT, R6.reuse, 0x9, !P0 ;  /* 0x000000090600780c */ /* 0x040fe20004701670 */
[----:B------:R0:W-:Y:S01]  /*7270*/  @!P2 STG.E.U8 desc[UR24][R14.64+0x9], R5 ;  /* 0x000009050e00a986 */ /* 0x0001e2000c101118 */
[----:B------:R-:W-:Y:S01]  /*7280*/  ISETP.LT.OR P1, PT, R6, 0x9, !P1 ;  /* 0x000000090600780c */ /* 0x000fe20004f21670 */
[----:B------:R-:W-:Y:S01]  /*7290*/  FMUL R112, R112, R12 ;  /* 0x0000000c70707220 */ /* 0x000fe20000400000 */
[----:B-1----:R-:W-:Y:S01]  /*72a0*/  F2FP.SATFINITE.E4M3.F32.PACK_AB_MERGE_C R25, RZ, R122, RZ ;  /* 0x0000007aff19723e */ /* 0x002fe200048070ff */
[----:B------:R-:W-:Y:S01]  /*72b0*/  @!P5 STG.E.U8 desc[UR24][R16.64+0x10], R123 ;  /* 0x0000107b1000d986 */ /* 0x000fe2000c101118 */
[----:B------:R-:W-:Y:S01]  /*72c0*/  ISETP.GE.AND P2, PT, R26, 0x1a, PT ;  /* 0x0000001a1a00780c */ /* 0x000fe20003f46270 */
[-C--:B------:R-:W-:Y:S01]  /*72d0*/  FMUL R111, R111, R12.reuse ;  /* 0x0000000c6f6f7220 */ /* 0x080fe20000400000 */
[C---:B------:R-:W-:Y:S01]  /*72e0*/  ISETP.LT.OR P5, PT, R6.reuse, 0x1, !P4 ;  /* 0x000000010600780c */ /* 0x040fe200067a1670 */
[----:B------:R1:W-:Y:S01]  /*72f0*/  @!P6 STG.E.U8 desc[UR24][R16.64+0x11], R25 ;  /* 0x000011191000e986 */ /* 0x0003e2000c101118 */
[----:B------:R-:W-:Y:S01]  /*7300*/  ISETP.LT.OR P6, PT, R6, 0x1, !P2 ;  /* 0x000000010600780c */ /* 0x000fe200057c1670 */
[-C--:B------:R-:W-:Y:S01]  /*7310*/  FMUL R110, R110, R12.reuse ;  /* 0x0000000c6e6e7220 */ /* 0x080fe20000400000 */
[----:B------:R-:W-:Y:S01]  /*7320*/  F2FP.SATFINITE.E4M3.F32.PACK_AB_MERGE_C R121, RZ, R121, RZ ;  /* 0x00000079ff79723e */ /* 0x000fe200048070ff */
[----:B------:R-:W-:Y:S01]  /*7330*/  FMUL R109, R109, R12 ;  /* 0x0000000c6d6d7220 */ /* 0x000fe20000400000 */
[----:B0-----:R-:W-:Y:S01]  /*7340*/  F2FP.SATFINITE.E4M3.F32.PACK_AB_MERGE_C R5, RZ, R120, RZ ;  /* 0x00000078ff05723e */ /* 0x001fe200048070ff */
[-C--:B------:R-:W-:Y:S01]  /*7350*/  FMUL R108, R108, R12.reuse ;  /* 0x0000000c6c6c7220 */ /* 0x080fe20000400000 */
[----:B------:R-:W-:Y:S01]  /*7360*/  F2FP.SATFINITE.E4M3.F32.PACK_AB_MERGE_C R119, RZ, R119, RZ ;  /* 0x00000077ff77723e */ /* 0x000fe200048070ff */
[----:B------:R-:W-:Y:S01]  /*7370*/  @!P0 STG.E.U8 desc[UR24][R14.64+0x10], R121 ;  /* 0x000010790e008986 */ /* 0x000fe2000c101118 */
[----:B------:R-:W-:Y:S01]  /*7380*/  ISETP.GE.AND P0, PT, R26, 0x21, PT ;  /* 0x000000211a00780c */ /* 0x000fe20003f06270 */
[----:B------:R-:W-:Y:S01]  /*7390*/  FMUL R107, R107, R12 ;  /* 0x0000000c6b6b7220 */ /* 0x000fe20000400000 */
[----:B------:R-:W-:Y:S01]  /*73a0*/  ISETP.LT.OR P4, PT, R6, 0x9, !P4 ;  /* 0x000000090600780c */ /* 0x000fe20006781670 */
[----:B------:R0:W-:Y:S01]  /*73b0*/  @!P1 STG.E.U8 desc[UR24][R14.64+0x11], R5 ;  /* 0x000011050e009986 */ /* 0x0001e2000c101118 */
[----:B-1----:R-:W-:Y:S01]  /*73c0*/  F2FP.SATFINITE.E4M3.F32.PACK_AB_MERGE_C R25, RZ, R118, RZ ;  /* 0x00000076ff19723e */ /* 0x002fe200048070ff */
[-C--:B------:R-:W-:Y:S01]  /*73d0*/  FMUL R106, R106, R12.reuse ;  /* 0x0000000c6a6a7220 */ /* 0x080fe20000400000 */
[----:B------:R-:W-:Y:S01]  /*73e0*/  ISETP.LT.OR P2, PT, R6, 0x9, !P2 ;  /* 0x000000090600780c */ /* 0x000fe20005741670 */
        /* <DEDUP_REMOVED lines=13> */
[C---:B------:R-:W-:Y:S01]  /*74c0*/  ISETP.LT.OR P0, PT, R6.reuse, 0x9, !P0 ;  /* 0x000000090600780c */ /* 0x040fe20004701670 */
[----:B------:R-:W-:Y:S01]  /*74d0*/  FMUL R101, R101, R12 ;  /* 0x0000000c65657220 */ /* 0x000fe20000400000 */
[----:B------:R-:W-:Y:S01]  /*74e0*/  ISETP.LT.OR P5, PT, R6, 0x9, !P5 ;  /* 0x000000090600780c */ /* 0x000fe20006fa1670 */
[----:B------:R0:W-:Y:S01]  /*74f0*/  @!P2 STG.E.U8 desc[UR24][R14.64+0x19], R5 ;  /* 0x000019050e00a986 */ /* 0x0001e2000c101118 */
[----:B-1----:R-:W-:Y:S01]  /*7500*/  F2FP.SATFINITE.E4M3.F32.PACK_AB_MERGE_C R25, RZ, R114, RZ ;  /* 0x00000072ff19723e */ /* 0x002fe200048070ff */
[-C--:B------:R-:W-:Y:S01]  /*7510*/  FMUL R100, R100, R12.reuse ;  /* 0x0000000c64647220 */ /* 0x080fe20000400000 */
[----:B------:R-:W-:Y:S01]  /*7520*/  F2FP.SATFINITE.E4M3.F32.PACK_AB_MERGE_C R113, RZ, R113, RZ ;  /* 0x00000071ff71723e */ /* 0x000fe200048070ff */
[----:B------:R-:W-:Y:S01]  /*7530*/  @!P1 STG.E.U8 desc[UR24][R16.64+0x20], R115 ;  /* 0x0000207310009986 */ /* 0x000fe2000c101118 */
[C---:B------:R-:W-:Y:S01]  /*7540*/  ISETP.GE.AND P1, PT, R26.reuse, 0x2a, PT ;  /* 0x0000002a1a00780c */ /* 0x040fe20003f26270 */
[-C--:B------:R-:W-:Y:S01]  /*7550*/  FMUL R99, R99, R12.reuse ;  /* 0x0000000c63637220 */ /* 0x080fe20000400000 */
[----:B------:R-:W-:Y:S01]  /*7560*/  F2FP.SATFINITE.E4M3.F32.PACK_AB_MERGE_C R111, RZ, R111, RZ ;  /* 0x0000006fff6f723e */ /* 0x000fe200048070ff */
[----:B------:R1:W-:Y:S01]  /*7570*/  @!P6 STG.E.U8 desc[UR24][R16.64+0x21], R25 ;  /* 0x000021191000e986 */ /* 0x0003e2000c101118 */
[----:B------:R-:W-:Y:S01]  /*7580*/  ISETP.GE.AND P6, PT, R26, 0x29, PT ;  /* 0x000000291a00780c */ /* 0x000fe20003fc6270 */
[-C--:B------:R-:W-:Y:S01]  /*7590*/  FMUL R98, R98, R12.reuse ;  /* 0x0000000c62627220 */ /* 0x080fe20000400000 */
[C---:B------:R-:W-:Y:S01]  /*75a0*/  ISETP.LT.OR P4, PT, R6.reuse, 0x1, !P1 ;  /* 0x000000010600780c */ /* 0x040fe20004f81670 */
[----:B------:R-:W-:Y:S01]  /*75b0*/  @!P0 STG.E.U8 desc[UR24][R14.64+0x20], R113 ;  /* 0x000020710e008986 */ /* 0x000fe2000c101118 */
[----:B------:R-:W-:Y:S01]  /*75c0*/  ISETP.LT.OR P2, PT, R6, 0x1, !P6 ;  /* 0x000000010600780c */ /* 0x000fe20007741670 */
[----:B------:R-:W-:Y:S01]  /*75d0*/  FMUL R97, R97, R12 ;  /* 0x0000000c61617220 */ /* 0x000fe20000400000 */
[----:B0-----:R-:W-:Y:S01]  /*75e0*/  F2FP.SATFINITE.E4M3.F32.PACK_AB_MERGE_C R5, RZ, R112, RZ ;  /* 0x00000070ff05723e */ /* 0x001fe200048070ff */
[-C--:B------:R-:W-:Y:S01]  /*75f0*/  FMUL R96, R96, R12.reuse ;  /* 0x0000000c60607220 */ /* 0x080fe20000400000 */
[----:B------:R-:W-:Y:S01]  /*7600*/  ISETP.LT.OR P0, PT, R6, 0x9, !P6 ;  /* 0x000000090600780c */ /* 0x000fe20007701670 */
[----:B------:R-:W-:Y:S01]  /*7610*/  FMUL R94, R94, R12 ;  /* 0x0000000c5e5e7220 */ /* 0x000fe20000400000 */
[----:B------:R-:W-:Y:S01]  /*7620*/  ISETP.LT.OR P1, PT, R6, 0x9, !P1 ;  /* 0x000000090600780c */ /* 0x000fe20004f21670 */
[----:B------:R0:W-:Y:S01]  /*7630*/  @!P5 STG.E.U8 desc[UR24][R14.64+0x21], R5 ;  /* 0x000021050e00d986 */ /* 0x0001e2000c101118 */
[----:B-1----:R-:W-:Y:S01]  /*7640*/  F2FP.SATFINITE.E4M3.F32.PACK_AB_MERGE_C R25, RZ, R110, RZ ;  /* 0x0000006eff19723e */ /* 0x002fe200048070ff */
[-C--:B------:R-:W-:Y:S01]  /*7650*/  FMUL R95, R95, R12.reuse ;  /* 0x0000000c5f5f7220 */ /* 0x080fe20000400000 */
[----:B------:R-:W-:Y:S01]  /*7660*/  F2FP.SATFINITE.E4M3.F32.PACK_AB_MERGE_C R109, RZ, R109, RZ ;  /* 0x0000006dff6d723e */ /* 0x000fe200048070ff */
        /* <DEDUP_REMOVED lines=11> */
[C---:B------:R-:W-:Y:S01]  /*7720*/  ISETP.LT.OR P5, PT, R6.reuse, 0x1, !P4 ;  /* 0x000000010600780c */ /* 0x040fe200067a1670 */
[-C--:B------:R-:W-:Y:S01]  /*7730*/  FMUL R91, R91, R12.reuse ;  /* 0x0000000c5b5b7220 */ /* 0x080fe20000400000 */
[----:B------:R-:W-:Y:S01]  /*7740*/  ISETP.LT.OR P4, PT, R6, 0x9, !P4 ;  /* 0x000000090600780c */ /* 0x000fe20006781670 */
[----:B------:R-:W-:Y:S01]  /*7750*/  FMUL R89, R89, R12 ;  /* 0x0000000c59597220 */ /* 0x000fe20000400000 */
[----:B0-----:R-:W-:Y:S01]  /*7760*/  F2FP.SATFINITE.E4M3.F32.PACK_AB_MERGE_C R5, RZ, R108, RZ ;  /* 0x0000006cff05723e */ /* 0x001fe200048070ff */
[-C--:B------:R-:W-:Y:S01]  /*7770*/  FMUL R88, R88, R12.reuse ;  /* 0x0000000c58587220 */ /* 0x080fe20000400000 */
[----:B------:R-:W-:Y:S01]  /*7780*/  ISETP.GE.AND P0, PT, R26, 0x3a, PT ;  /* 0x0000003a1a00780c */ /* 0x000fe20003f06270 */
[----:B------:R-:W-:Y:S01]  /*7790*/  FMUL R86, R86, R12 ;  /* 0x0000000c56567220 */ /* 0x000fe20000400000 */
[----:B-1----:R-:W-:Y:S01]  /*77a0*/  F2FP.SATFINITE.E4M3.F32.PACK_AB_MERGE_C R25, RZ, R106, RZ ;  /* 0x0000006aff19723e */ /* 0x002fe200048070ff */
[----:B------:R0:W-:Y:S01]  /*77b0*/  @!P1 STG.E.U8 desc[UR24][R14.64+0x29], R5 ;  /* 0x000029050e009986 */ /* 0x0001e2000c101118 */
[----:B------:R-:W-:Y:S01]  /*77c0*/  ISETP.GE.AND P1, PT, R26, 0x39, PT ;  /* 0x000000391a00780c */ /* 0x000fe20003f26270 */
[-C--:B------:R-:W-:Y:S01]  /*77d0*/  FMUL R87, R87, R12.reuse ;  /* 0x0000000c57577220 */ /* 0x080fe20000400000 */
[C---:B------:R-:W-:Y:S01]  /*77e0*/  ISETP.LT.OR P2, PT, R6.reuse, 0x9, !P2 ;  /* 0x000000090600780c */ /* 0x040fe20005741670 */
[----:B------:R-:W-:Y:S01]  /*77f0*/  @!P5 STG.E.U8 desc[UR24][R16.64+0x30], R107 ;  /* 0x0000306b1000d986 */ /* 0x000fe2000c101118 */
[----:B------:R-:W-:Y:S01]  /*7800*/  ISETP.LT.OR P5, PT, R6, 0x1, !P0 ;  /* 0x000000010600780c */ /* 0x000fe200047a1670 */
[-C--:B------:R-:W-:Y:S01]  /*7810*/  FMUL R85, R85, R12.reuse ;  /* 0x0000000c55557220 */ /* 0x080fe20000400000 */
[----:B------:R-:W-:Y:S01]  /*7820*/  F2FP.SATFINITE.E4M3.F32.PACK_AB_MERGE_C R103, RZ, R103, RZ ;  /* 0x00000067ff67723e */ /* 0x000fe200048070ff */
[----:B------:R1:W-:Y:S01]  /*7830*/  @!P6 STG.E.U8 desc[UR24][R16.64+0x31], R25 ;  /* 0x000031191000e986 */ /* 0x0003e2000c101118 */
[----:B------:R-:W-:Y:S01]  /*7840*/  F2FP.SATFINITE.E4M3.F32.PACK_AB_MERGE_C R101, RZ, R101, RZ ;  /* 0x00000065ff65723e */ /* 0x000fe200048070ff */
        /* <DEDUP_REMOVED lines=8> */
[----:B------:R-:W-:Y:S01]  /*78d0*/  FMUL R81, R81, R12 ;  /* 0x0000000c51517220 */ /* 0x000fe20000400000 */
[----:B------:R-:W-:Y:S01]  /*78e0*/  F2FP.SATFINITE.E4M3.F32.PACK_AB_MERGE_C R27, RZ, R100, RZ ;  /* 0x00000064ff1b723e */ /* 0x000fe200048070ff */
[----:B------:R-:W-:Y:S01]  /*78f0*/  FMUL R80, R80, R12 ;  /* 0x0000000c50507220 */ /* 0x000fe20000400000 */
[----:B-1----:R-:W-:Y:S01]  /*7900*/  F2FP.SATFINITE.E4M3.F32.PACK_AB_MERGE_C R25, RZ, R102, RZ ;  /* 0x00000066ff19723e */ /* 0x002fe200048070ff */
[----:B------:R0:W-:Y:S01]  /*7910*/  @!P2 STG.E.U8 desc[UR24][R14.64+0x31], R5 ;  /* 0x000031050e00a986 */ /* 0x0001e2000c101118 */
[----:B------:R-:W-:Y:S01]  /*7920*/  ISETP.GE.AND P2, PT, R26, 0x41, PT ;  /* 0x000000411a00780c */ /* 0x000fe20003f46270 */
[-C--:B------:R-:W-:Y:S01]  /*7930*/  FMUL R23, R23, R12.reuse ;  /* 0x0000000c17177220 */ /* 0x080fe20000400000 */
[----:B------:R-:W-:Y:S01]  /*7940*/  F2FP.SATFINITE.E4M3.F32.PACK_AB_MERGE_C R99, RZ, R99, RZ ;  /* 0x00000063ff63723e */ /* 0x000fe200048070ff */
[----:B------:R-:W-:Y:S01]  /*7950*/  @!P4 STG.E.U8 desc[UR24][R16.64+0x38], R103 ;  /* 0x000038671000c986 */ /* 0x000fe2000c101118 */
[----:B------:R-:W-:Y:S01]  /*7960*/  ISETP.LT.OR P4, PT, R6, 0x1, !P2 ;  /* 0x000000010600780c */ /* 0x000fe20005781670 */
[-C--:B------:R-:W-:Y:S01]  /*7970*/  FMUL R22, R22, R12.reuse ;  /* 0x0000000c16167220 */ /* 0x080fe20000400000 */
[----:B------:R-:W-:Y:S01]  /*7980*/  ISETP.LT.OR P2, PT, R6, 0x9, !P2 ;  /* 0x000000090600780c */ /* 0x000fe20005741670 */
[----:B------:R1:W-:Y:S01]  /*7990*/  @!P5 STG.E.U8 desc[UR24][R16.64+0x39], R25 ;  /* 0x000039191000d986 */ /* 0x0003e2000c101118 */
[----:B------:R-:W-:Y:S01]  /*79a0*/  F2FP.SATFINITE.E4M3.F32.PACK_AB_MERGE_C R97, RZ, R97, RZ ;  /* 0x00000061ff61723e */ /* 0x000fe200048070ff */
[-C--:B------:R-:W-:Y:S01]  /*79b0*/  FMUL R21, R21, R12.reuse ;  /* 0x0000000c15157220 */ /* 0x080fe20000400000 */
[----:B------:R-:W-:Y:S01]  /*79c0*/  F2FP.SATFINITE.E4M3.F32.PACK_AB_MERGE_C R95, RZ, R95, RZ ;  /* 0x0000005fff5f723e */ /* 0x000fe200048070ff */
[----:B------:R-:W-:Y:S01]  /*79d0*/  @!P1 STG.E.U8 desc[UR24][R14.64+0x38], R101 ;  /* 0x000038650e009986 */ /* 0x000fe2000c101118 */
[----:B------:R-:W-:Y:S01]  /*79e0*/  ISETP.GE.AND P1, PT, R26, 0x42, PT ;  /* 0x000000421a00780c */ /* 0x000fe20003f26270 */
[----:B------:R-:W-:Y:S01]  /*79f0*/  FMUL R20, R20, R12 ;  /* 0x0000000c14147220 */ /* 0x000fe20000400000 */
[----:B0-----:R-:W-:Y:S01]  /*7a00*/  F2FP.SATFINITE.E4M3.F32.PACK_AB_MERGE_C R5, RZ, R98, RZ ;  /* 0x00000062ff05723e */ /* 0x001fe200048070ff */
[----:B------:R0:W-:Y:S01]  /*7a10*/  @!P0 STG.E.U8 desc[UR24][R14.64+0x39], R27 ;  /* 0x0000391b0e008986 */ /* 0x0001e2000c101118 */
[----:B------:R-:W-:-:S02]  /*7a20*/  ISETP.LT.OR P5, PT, R6, 0x1, !P1 ;  /* 0x000000010600780c */ /* 0x000fc40004fa1670 */
[----:B------:R-:W-:Y:S01]  /*7a30*/  ISETP.LT.OR P1, PT, R6, 0x9, !P1 ;  /* 0x000000090600780c */ /* 0x000fe20004f21670 */
[----:B------:R-:W-:Y:S01]  /*7a40*/  @!P4 STG.E.U8 desc[UR24][R16.64+0x40], R99 ;  /* 0x000040631000c986 */ /* 0x000fe2000c101118 */
[C---:B------:R-:W-:Y:S02]  /*7a50*/  ISETP.GE.AND P4, PT, R26.reuse, 0x4a, PT ;  /* 0x0000004a1a00780c */ /* 0x040fe40003f86270 */
[----:B------:R-:W-:Y:S02]  /*7a60*/  ISETP.GE.AND P0, PT, R26, 0x49, PT ;  /* 0x000000491a00780c */ /* 0x000fe40003f06270 */
[----:B-1----:R-:W-:Y:S02]  /*7a70*/  F2FP.SATFINITE.E4M3.F32.PACK_AB_MERGE_C R25, RZ, R96, RZ ;  /* 0x00000060ff19723e */ /* 0x002fe400048070ff */
[C---:B------:R-:W-:Y:S02]  /*7a80*/  ISETP.LT.OR P6, PT, R6.reuse, 0x1, !P0 ;  /* 0x000000010600780c */ /* 0x040fe400047c1670 */
[C---:B------:R-:W-:Y:S01]  /*7a90*/  ISETP.LT.OR P0, PT, R6.reuse, 0x9, !P0 ;  /* 0x000000090600780c */ /* 0x040fe20004701670 */
[----:B------:R1:W-:Y:S01]  /*7aa0*/  @!P5 STG.E.U8 desc[UR24][R16.64+0x41], R5 ;  /* 0x000041051000d986 */ /* 0x0003e2000c101118 */
[----:B------:R-:W-:-:S02]  /*7ab0*/  ISETP.LT.OR P5, PT, R6, 0x9, !P4 ;  /* 0x000000090600780c */ /* 0x000fc400067a1670 */
[----:B------:R-:W-:Y:S01]  /*7ac0*/  F2FP.SATFINITE.E4M3.F32.PACK_AB_MERGE_C R93, RZ, R93, RZ ;  /* 0x0000005dff5d723e */ /* 0x000fe200048070ff */
[----:B------:R-:W-:Y:S01]  /*7ad0*/  @!P2 STG.E.U8 desc[UR24][R14.64+0x40], R97 ;  /* 0x000040610e00a986 */ /* 0x000fe2000c101118 */
[----:B------:R-:W-:Y:S02]  /*7ae0*/  ISETP.LT.OR P2, PT, R6, 0x1, !P4 ;  /* 0x000000010600780c */ /* 0x000fe40006741670 */
[C---:B------:R-:W-:Y:S01]  /*7af0*/  ISETP.GE.AND P4, PT, R26.reuse, 0x52, PT ;  /* 0x000000521a00780c */ /* 0x040fe20003f86270 */
[----:B------:R2:W-:Y:S01]  /*7b00*/  @!P1 STG.E.U8 desc[UR24][R14.64+0x41], R25 ;  /* 0x000041190e009986 */ /* 0x0005e2000c101118 */
[----:B------:R-:W-:Y:S02]  /*7b10*/  ISETP.GE.AND P1, PT, R26, 0x51, PT ;  /* 0x000000511a00780c */ /* 0x000fe40003f26270 */
[----:B0-----:R-:W-:Y:S01]  /*7b20*/  F2FP.SATFINITE.E4M3.F32.PACK_AB_MERGE_C R27, RZ, R90, RZ ;  /* 0x0000005aff1b723e */ /* 0x001fe200048070ff */
[----:B------:R-:W-:Y:S01]  /*7b30*/  @!P6 STG.E.U8 desc[UR24][R16.64+0x48], R95 ;  /* 0x0000485f1000e986 */ /* 0x000fe2000c101118 */
[----:B-1----:R-:W-:-:S02]  /*7b40*/  F2FP.SATFINITE.E4M3.F32.PACK_AB_MERGE_C R5, RZ, R94, RZ ;  /* 0x0000005eff05723e */ /* 0x002fc400048070ff */
[C---:B------:R-:W-:Y:S02]  /*7b50*/  ISETP.LT.OR P6, PT, R6.reuse, 0x1, !P1 ;  /* 0x000000010600780c */ /* 0x040fe40004fc1670 */
[----:B------:R-:W-:Y:S01]  /*7b60*/  F2FP.SATFINITE.E4M3.F32.PACK_AB_MERGE_C R91, RZ, R91, RZ ;  /* 0x0000005bff5b723e */ /* 0x000fe200048070ff */
[----:B------:R0:W-:Y:S01]  /*7b70*/  @!P2 STG.E.U8 desc[UR24][R16.64+0x49], R5 ;  /* 0x000049051000a986 */ /* 0x0001e2000c101118 */
[C---:B------:R-:W-:Y:S02]  /*7b80*/  ISETP.LT.OR P2, PT, R6.reuse, 0x1, !P4 ;  /* 0x000000010600780c */ /* 0x040fe40006741670 */
[----:B--2---:R-:W-:Y:S01]  /*7b90*/  F2FP.SATFINITE.E4M3.F32.PACK_AB_MERGE_C R25, RZ, R92, RZ ;  /* 0x0000005cff19723e */ /* 0x004fe200048070ff */
[----:B------:R-:W-:Y:S01]  /*7ba0*/  @!P0 STG.E.U8 desc[UR24][R14.64+0x48], R93 ;  /* 0x0000485d0e008986 */ /* 0x000fe2000c101118 */
[----:B------:R-:W-:Y:S02]  /*7bb0*/  ISETP.LT.OR P1, PT, R6, 0x9, !P1 ;  /* 0x000000090600780c */ /* 0x000fe40004f21670 */
[----:B------:R-:W-:Y:S01]  /*7bc0*/  ISETP.GE.AND P0, PT, R26, 0x59, PT ;  /* 0x000000591a00780c */ /* 0x000fe20003f06270 */
[----:B------:R1:W-:Y:S01]  /*7bd0*/  @!P5 STG.E.U8 desc[UR24][R14.64+0x49], R25 ;  /* 0x000049190e00d986 */ /* 0x0003e2000c101118 */
[----:B------:R-:W-:-:S02]  /*7be0*/  ISETP.LT.OR P5, PT, R6, 0x9, !P4 ;  /* 0x000000090600780c */ /* 0x000fc400067a1670 */
[----:B------:R-:W-:Y:S01]  /*7bf0*/  ISETP.GE.AND P4, PT, R26, 0x5a, PT ;  /* 0x0000005a1a00780c */ /* 0x000fe20003f86270 */
[----:B------:R-:W-:Y:S01]  /*7c00*/  @!P6 STG.E.U8 desc[UR24][R16.64+0x50], R91 ;  /* 0x0000505b1000e986 */ /* 0x000fe2000c101118 */
[C---:B------:R-:W-:Y:S02]  /*7c10*/  ISETP.LT.OR P6, PT, R6.reuse, 0x1, !P0 ;  /* 0x000000010600780c */ /* 0x040fe400047c1670 */
[----:B------:R-:W-:Y:S01]  /*7c20*/  F2FP.SATFINITE.E4M3.F32.PACK_AB_MERGE_C R89, RZ, R89, RZ ;  /* 0x00000059ff59723e */ /* 0x000fe200048070ff */
[----:B------:R-:W-:Y:S01]  /*7c30*/  @!P2 STG.E.U8 desc[UR24][R16.64+0x51], R27 ;  /* 0x0000511b1000a986 */ /* 0x000fe2000c101118 */
[----:B------:R-:W-:Y:S02]  /*7c40*/  ISETP.LT.OR P2, PT, R6, 0x1, !P4 ;  /* 0x000000010600780c */ /* 0x000fe40006741670 */
[----:B0-----:R-:W-:Y:S01]  /*7c50*/  F2FP.SATFINITE.E4M3.F32.PACK_AB_MERGE_C R5, RZ, R88, RZ ;  /* 0x00000058ff05723e */ /* 0x001fe200048070ff */
[----:B------:R-:W-:Y:S01]  /*7c60*/  @!P1 STG.E.U8 desc[UR24][R14.64+0x50], R89 ;  /* 0x000050590e009986 */ /* 0x000fe2000c101118 */
[----:B-1----:R-:W-:-:S02]  /*7c70*/  F2FP.SATFINITE.E4M3.F32.PACK_AB_MERGE_C R25, RZ, R86, RZ ;  /* 0x00000056ff19723e */ /* 0x002fc400048070ff */
[----:B------:R-:W-:Y:S01]  /*7c80*/  F2FP.SATFINITE.E4M3.F32.PACK_AB_MERGE_C R87, RZ, R87, RZ ;  /* 0x00000057ff57723e */ /* 0x000fe200048070ff */
[----:B------:R0:W-:Y:S01]  /*7c90*/  @!P5 STG.E.U8 desc[UR24][R14.64+0x51], R5 ;  /* 0x000051050e00d986 */ /* 0x0001e2000c101118 */
[C---:B------:R-:W-:Y:S02]  /*7ca0*/  ISETP.LT.OR P1, PT, R6.reuse, 0x9, !P0 ;  /* 0x000000090600780c */ /* 0x040fe40004721670 */
[----:B------:R-:W-:Y:S01]  /*7cb0*/  ISETP.LT.OR P4, PT, R6, 0x9, !P4 ;  /* 0x000000090600780c */ /* 0x000fe20006781670 */
[----:B------:R-:W-:Y:S01]  /*7cc0*/  @!P6 STG.E.U8 desc[UR24][R16.64+0x58], R87 ;  /* 0x000058571000e986 */ /* 0x000fe2000c101118 */
[C---:B------:R-:W-:Y:S02]  /*7cd0*/  ISETP.GE.AND P0, PT, R26.reuse, 0x62, PT ;  /* 0x000000621a00780c */ /* 0x040fe40003f06270 */
[----:B------:R-:W-:Y:S01]  /*7ce0*/  F2FP.SATFINITE.E4M3.F32.PACK_AB_MERGE_C R85, RZ, R85, RZ ;  /* 0x00000055ff55723e */ /* 0x000fe200048070ff */
[----:B------:R1:W-:Y:S01]  /*7cf0*/  @!P2 STG.E.U8 desc[UR24][R16.64+0x59], R25 ;  /* 0x000059191000a986 */ /* 0x0003e2000c101118 */
[----:B------:R-:W-:-:S02]  /*7d00*/  ISETP.GE.AND P2, PT, R26, 0x61, PT ;  /* 0x000000611a00780c */ /* 0x000fc40003f46270 */
[C---:B------:R-:W-:Y:S02]  /*7d10*/  ISETP.LT.OR P6, PT, R6.reuse, 0x1, !P0 ;  /* 0x000000010600780c */ /* 0x040fe400047c1670 */
[C---:B------:R-:W-:Y:S01]  /*7d20*/  ISETP.LT.OR P5, PT, R6.reuse, 0x1, !P2 ;  /* 0x000000010600780c */ /* 0x040fe200057a1670 */
[----:B------:R-:W-:Y:S01]  /*7d30*/  @!P1 STG.E.U8 desc[UR24][R14.64+0x58], R85 ;  /* 0x000058550e009986 */ /* 0x000fe2000c101118 */
[----:B0-----:R-:W-:Y:S02]  /*7d40*/  F2FP.SATFINITE.E4M3.F32.PACK_AB_MERGE_C R5, RZ, R84, RZ ;  /* 0x00000054ff05723e */ /* 0x001fe400048070ff */
[----:B------:R-:W-:Y:S02]  /*7d50*/  F2FP.SATFINITE.E4M3.F32.PACK_AB_MERGE_C R83, RZ, R83, RZ ;  /* 0x00000053ff53723e */ /* 0x000fe400048070ff */
[----:B------:R-:W-:Y:S01]  /*7d60*/  ISETP.LT.OR P1, PT, R6, 0x9, !P2 ;  /* 0x000000090600780c */ /* 0x000fe20005721670 */
[----:B------:R0:W-:Y:S01]  /*7d70*/  @!P4 STG.E.U8 desc[UR24][R14.64+0x59], R5 ;  /* 0x000059050e00c986 */ /* 0x0001e2000c101118 */
[----:B-1----:R-:W-:-:S02]  /*7d80*/  F2FP.SATFINITE.E4M3.F32.PACK_AB_MERGE_C R25, RZ, R82, RZ ;  /* 0x00000052ff19723e */ /* 0x002fc400048070ff */
[C---:B------:R-:W-:Y:S02]  /*7d90*/  ISETP.GE.AND P4, PT, R26.reuse, 0x69, PT ;  /* 0x000000691a00780c */ /* 0x040fe40003f86270 */
[----:B------:R-:W-:Y:S01]  /*7da0*/  ISETP.GE.AND P2, PT, R26, 0x6a, PT ;  /* 0x0000006a1a00780c */ /* 0x000fe20003f46270 */
[----:B------:R-:W-:Y:S01]  /*7db0*/  @!P5 STG.E.U8 desc[UR24][R16.64+0x60], R83 ;  /* 0x000060531000d986 */ /* 0x000fe2000c101118 */
[C---:B------:R-:W-:Y:S02]  /*7dc0*/  ISETP.LT.OR P0, PT, R6.reuse, 0x9, !P0 ;  /* 0x000000090600780c */ /* 0x040fe40004701670 */
[C---:B------:R-:W-:Y:S01]  /*7dd0*/  ISETP.LT.OR P5, PT, R6.reuse, 0x1, !P4 ;  /* 0x000000010600780c */ /* 0x040fe200067a1670 */
[----:B------:R1:W-:Y:S01]  /*7de0*/  @!P6 STG.E.U8 desc[UR24][R16.64+0x61], R25 ;  /* 0x000061191000e986 */ /* 0x0003e2000c101118 */
[C---:B------:R-:W-:Y:S02]  /*7df0*/  ISETP.LT.OR P6, PT, R6.reuse, 0x1, !P2 ;  /* 0x000000010600780c */ /* 0x040fe400057c1670 */
[----:B------:R-:W-:-:S02]  /*7e00*/  ISETP.LT.OR P4, PT, R6, 0x9, !P4 ;  /* 0x000000090600780c */ /* 0x000fc40006781670 */
[----:B------:R-:W-:Y:S02]  /*7e10*/  ISETP.LT.OR P2, PT, R6, 0x9, !P2 ;  /* 0x000000090600780c */ /* 0x000fe40005741670 */
[----:B------:R-:W-:Y:S02]  /*7e20*/  F2FP.SATFINITE.E4M3.F32.PACK_AB_MERGE_C R81, RZ, R81, RZ ;  /* 0x00000051ff51723e */ /* 0x000fe400048070ff */
[----:B0-----:R-:W-:Y:S02]  /*7e30*/  F2FP.SATFINITE.E4M3.F32.PACK_AB_MERGE_C R5, RZ, R80, RZ ;  /* 0x00000050ff05723e */ /* 0x001fe400048070ff */
[----:B------:R-:W-:Y:S01]  /*7e40*/  F2FP.SATFINITE.E4M3.F32.PACK_AB_MERGE_C R23, RZ, R23, RZ ;  /* 0x00000017ff17723e */ /* 0x000fe200048070ff */
[----:B------:R0:W-:Y:S01]  /*7e50*/  @!P1 STG.E.U8 desc[UR24][R14.64+0x60], R81 ;  /* 0x000060510e009986 */ /* 0x0001e2000c101118 */
[----:B-1----:R-:W-:Y:S02]  /*7e60*/  F2FP.SATFINITE.E4M3.F32.PACK_AB_MERGE_C R25, RZ, R22, RZ ;  /* 0x00000016ff19723e */ /* 0x002fe400048070ff */
[----:B------:R-:W-:Y:S01]  /*7e70*/  F2FP.SATFINITE.E4M3.F32.PACK_AB_MERGE_C R21, RZ, R21, RZ ;  /* 0x00000015ff15723e */ /* 0x000fe200048070ff */
[----:B------:R0:W-:Y:S01]  /*7e80*/  @!P0 STG.E.U8 desc[UR24][R14.64+0x61], R5 ;  /* 0x000061050e008986 */ /* 0x0001e2000c101118 */
[----:B------:R-:W-:-:S03]  /*7e90*/  F2FP.SATFINITE.E4M3.F32.PACK_AB_MERGE_C R27, RZ, R20, RZ ;  /* 0x00000014ff1b723e */ /* 0x000fc600048070ff */
[----:B------:R0:W-:Y:S04]  /*7ea0*/  @!P5 STG.E.U8 desc[UR24][R16.64+0x68], R23 ;  /* 0x000068171000d986 */ /* 0x0001e8000c101118 */
[----:B------:R0:W-:Y:S04]  /*7eb0*/  @!P6 STG.E.U8 desc[UR24][R16.64+0x69], R25 ;  /* 0x000069191000e986 */ /* 0x0001e8000c101118 */
[----:B------:R0:W-:Y:S04]  /*7ec0*/  @!P4 STG.E.U8 desc[UR24][R14.64+0x68], R21 ;  /* 0x000068150e00c986 */ /* 0x0001e8000c101118 */
[----:B------:R0:W-:Y:S02]  /*7ed0*/  @!P2 STG.E.U8 desc[UR24][R14.64+0x69], R27 ;  /* 0x0000691b0e00a986 */ /* 0x0001e4000c101118 */
.L_x_150:
[----:B------:R-:W-:Y:S05]  /*7ee0*/  BSYNC B0 ;  /* 0x0000000000007941 */ /* 0x000fea0003800000 */
.L_x_36:
[C---:B------:R-:W-:Y:S01]  /*7ef0*/  LEA R2, P0, R8.reuse, R2, 0x1 ;  /* 0x0000000208027211 */ /* 0x040fe200078008ff */
[----:B------:R-:W-:Y:S01]  /*7f00*/  ULDC.64 UR14, c[0x0][0x650] ;  /* 0x00019400000e7ab9 */ /* 0x000fe20000000a00 */
[----:B-----5:R-:W-:Y:S01]  /*7f10*/  IMAD.U32 R4, RZ, RZ, UR13 ;  /* 0x0000000dff047e24 */ /* 0x020fe2000f8e00ff */
[----:B01----:R-:W-:Y:S01]  /*7f20*/  PRMT R14, RZ, 0x7610, R14 ;  /* 0x00007610ff0e7816 */ /* 0x003fe2000000000e */
[----:B------:R-:W-:Y:S01]  /*7f30*/  IMAD.MOV.U32 R6, RZ, RZ, -0x1 ;  /* 0xffffffffff067424 */ /* 0x000fe200078e00ff */
[----:B------:R-:W-:Y:S01]  /*7f40*/  LEA.HI.X R3, R8, R3, R0, 0x1, P0 ;  /* 0x0000000308037211 */ /* 0x000fe200000f0c00 */
[----:B------:R0:W-:Y:S01]  /*7f50*/  SYNCS.ARRIVE.TRANS64.A1T0 RZ, [R4+UR9], RZ ;  /* 0x000000ff04ff79a7 */ /* 0x0001e20008100009 */
[----:B------:R-:W-:Y:S01]  /*7f60*/  ISETP.GE.U32.AND P0, PT, R2, UR14, PT ;  /* 0x0000000e02007c0c */ /* 0x000fe2000bf06070 */
[----:B------:R-:W-:-:S03]  /*7f70*/  IMAD.MOV.U32 R5, RZ, RZ, -0x1 ;  /* 0xffffffffff057424 */ /* 0x000fc600078e00ff */
[----:B------:R-:W-:Y:S01]  /*7f80*/  ISETP.GE.U32.AND.EX P0, PT, R3, UR15, PT, P0 ;  /* 0x0000000f03007c0c */ /* 0x000fe2000bf06100 */
[----:B0-----:R-:W-:-:S12]  /*7f90*/  IMAD.MOV.U32 R4, RZ, RZ, -0x1 ;  /* 0xffffffffff047424 */ /* 0x001fd800078e00ff */
[----:B------:R-:W-:Y:S05]  /*7fa0*/  @P0 BRA `(.L_x_151) ;  /* 0x0000000400600947 */ /* 0x000fea0003800000 */
[----:B------:R-:W0:Y:S01]  /*7fb0*/  S2R R26, SR_CTAID.X ;  /* 0x00000000001a7919 */ /* 0x000e220000002500 */
[----:B------:R-:W1:Y:S01]  /*7fc0*/  LDC.64 R20, c[0x0][0x628] ;  /* 0x00018a00ff147b82 */ /* 0x000e620000000a00 */
[----:B------:R-:W-:Y:S01]  /*7fd0*/  ULDC UR5, c[0x0][0x150] ;  /* 0x0000540000057ab9 */ /* 0x000fe20000000800 */
[----:B------:R-:W-:Y:S01]  /*7fe0*/  IMAD.MOV.U32 R16, RZ, RZ, R2 ;  /* 0x000000ffff107224 */ /* 0x000fe200078e0002 */
[----:B------:R-:W0:Y:S01]  /*7ff0*/  S2R R28, SR_CTAID.Y ;  /* 0x00000000001c7919 */ /* 0x000e220000002600 */
[----:B------:R-:W-:-:S04]  /*8000*/  IMAD.MOV.U32 R17, RZ, RZ, R3 ;  /* 0x000000ffff117224 */ /* 0x000fc800078e0003 */
[----:B------:R-:W0:Y:S08]  /*8010*/  LDC R29, c[0x0][0x144] ;  /* 0x00005100ff1d7b82 */ /* 0x000e300000000800 */
[----:B------:R-:W0:Y:S08]  /*8020*/  LDC R6, c[0x0][0x630] ;  /* 0x00018c00ff067b82 */ /* 0x000e300000000800 */
[----:B--234-:R-:W2:Y:S01]  /*8030*/  LDC.64 R24, c[0x0][0x620] ;  /* 0x00018800ff187b82 */ /* 0x01cea20000000a00 */
[----:B-1----:R-:W-:-:S04]  /*8040*/  ISETP.NE.U32.AND P0, PT, R20, RZ, PT ;  /* 0x000000ff1400720c */ /* 0x002fc80003f05070 */
[----:B------:R-:W-:Y:S02]  /*8050*/  ISETP.NE.AND.EX P0, PT, R21, RZ, PT, P0 ;  /* 0x000000ff1500720c */ /* 0x000fe40003f05300 */
[----:B0-----:R-:W-:-:S05]  /*8060*/  I2FP.F32.U32 R4, R26 ;  /* 0x0000001a00047245 */ /* 0x001fca0000201000 */
[----:B------:R-:W-:-:S04]  /*8070*/  FMUL R4, R4, UR5 ;  /* 0x0000000504047c20 */ /* 0x000fc80008400000 */
[----:B------:R0:W1:Y:S02]  /*8080*/  F2I.U32.TRUNC.NTZ R27, R4 ;  /* 0x00000004001b7305 */ /* 0x000064000020f000 */
[----:B------:R-:W-:Y:S05]  /*8090*/  @!P0 BRA `(.L_x_152) ;  /* 0x0000000000288947 */ /* 0x000fea0003800000 */
[----:B------:R-:W3:Y:S02]  /*80a0*/  LDC R5, c[0x0][0x634] ;  /* 0x00018d00ff057b82 */ /* 0x000ee40000000800 */
[----:B---3--:R-:W-:-:S05]  /*80b0*/  IADD3 R17, P0, R2, R5, RZ ;  /* 0x0000000502117210 */ /* 0x008fca0007f1e0ff */
[----:B------:R-:W-:-:S04]  /*80c0*/  IMAD.X R23, RZ, RZ, R3, P0 ;  /* 0x000000ffff177224 */ /* 0x000fc800000e0603 */
[----:B0-----:R-:W-:-:S04]  /*80d0*/  IMAD.WIDE.U32 R4, R23, R20, RZ ;  /* 0x0000001417047225 */ /* 0x001fc800078e00ff */
[----:B------:R-:W-:-:S04]  /*80e0*/  IMAD.WIDE.U32 R14, P0, R17, R21, R4 ;  /* 0x00000015110e7225 */ /* 0x000fc80007800004 */
[----:B------:R-:W-:-:S04]  /*80f0*/  IMAD.WIDE.U32 R4, R17, R20, RZ ;  /* 0x0000001411047225 */ /* 0x000fc800078e00ff */
[----:B------:R-:W-:Y:S01]  /*8100*/  IMAD.X R17, RZ, RZ, RZ, P0 ;  /* 0x000000ffff117224 */ /* 0x000fe200000e06ff */
[----:B------:R-:W-:Y:S01]  /*8110*/  IADD3 RZ, P0, R5, R14, RZ ;  /* 0x0000000e05ff7210 */ /* 0x000fe20007f1e0ff */
[----:B------:R-:W-:-:S04]  /*8120*/  IMAD.MOV.U32 R16, RZ, RZ, R15 ;  /* 0x000000ffff107224 */ /* 0x000fc800078e000f */
[----:B------:R-:W-:-:S08]  /*8130*/  IMAD.WIDE.U32.X R16, R23, R21, R16, P0 ;  /* 0x0000001517107225 */ /* 0x000fd000000e0410 */
.L_x_152:
[-CC-:B------:R-:W-:Y:S01]  /*8140*/  SHF.R.U64 R22, R16, R6.reuse, R17.reuse ;  /* 0x0000000610167219 */ /* 0x180fe20000001211 */
[----:B------:R-:W3:Y:S01]  /*8150*/  LDC.64 R32, c[0x0][0x640] ;  /* 0x00019000ff207b82 */ /* 0x000ee20000000a00 */
[----:B0-----:R-:W-:Y:S01]  /*8160*/  SHF.R.U32.HI R4, RZ, R6, R17 ;  /* 0x00000006ff047219 */ /* 0x001fe20000011611 */
[----:B-1----:R-:W-:Y:S01]  /*8170*/  IMAD.MOV R27, RZ, RZ, -R27 ;  /* 0x000000ffff1b7224 */ /* 0x002fe200078e0a1b */
[----:B------:R-:W-:Y:S01]  /*8180*/  IADD3 R15, P0, RZ, -R22, RZ ;  /* 0x80000016ff0f7210 */ /* 0x000fe20007f1e0ff */
[----:B------:R-:W-:Y:S01]  /*8190*/  ULDC UR5, c[0x0][0x154] ;  /* 0x0000550000057ab9 */ /* 0x000fe20000000800 */
[----:B------:R-:W-:Y:S02]  /*81a0*/  IMAD.MOV.U32 R17, RZ, RZ, 0x1 ;  /* 0x00000001ff117424 */ /* 0x000fe400078e00ff */
[----:B------:R-:W-:Y:S01]  /*81b0*/  IMAD R27, R29, R27, R26 ;  /* 0x0000001b1d1b7224 */ /* 0x000fe200078e021a */
[----:B------:R-:W0:Y:S01]  /*81c0*/  LDC R14, c[0x0][0x618] ;  /* 0x00018600ff0e7b82 */ /* 0x000e220000000800 */
[----:B------:R-:W-:-:S04]  /*81d0*/  IMAD.X R5, RZ, RZ, ~R4, P0 ;  /* 0x000000ffff057224 */ /* 0x000fc800000e0e04 */
[-C--:B--2---:R-:W-:Y:S02]  /*81e0*/  IMAD R6, R5, R24.reuse, RZ ;  /* 0x0000001805067224 */ /* 0x084fe400078e02ff */
[C---:B------:R-:W-:Y:S01]  /*81f0*/  IMAD.WIDE.U32 R4, R15.reuse, R24, R2 ;  /* 0x000000180f047225 */ /* 0x040fe200078e0002 */
[----:B------:R-:W1:Y:S03]  /*8200*/  LDC R16, c[0x0][0x608] ;  /* 0x00018200ff107b82 */ /* 0x000e660000000800 */
[----:B------:R-:W-:Y:S01]  /*8210*/  IMAD R15, R15, R25, R6 ;  /* 0x000000190f0f7224 */ /* 0x000fe200078e0206 */
[----:B------:R-:W-:-:S03]  /*8220*/  I2FP.F32.U32 R6, R28 ;  /* 0x0000001c00067245 */ /* 0x000fc60000201000 */
[----:B------:R-:W-:Y:S01]  /*8230*/  IMAD.IADD R5, R5, 0x1, R15 ;  /* 0x0000000105057824 */ /* 0x000fe200078e020f */
[----:B------:R-:W2:Y:S01]  /*8240*/  LDC R30, c[0x0][0x658] ;  /* 0x00019600ff1e7b82 */ /* 0x000ea20000000800 */
[----:B---3--:R-:W-:Y:S01]  /*8250*/  ISETP.NE.U32.AND P0, PT, R32, RZ, PT ;  /* 0x000000ff2000720c */ /* 0x008fe20003f05070 */
[----:B------:R-:W-:-:S03]  /*8260*/  IMAD.MOV.U32 R15, RZ, RZ, -0x1 ;  /* 0xffffffffff0f7424 */ /* 0x000fc600078e00ff */
[----:B------:R-:W-:-:S03]  /*8270*/  ISETP.NE.AND.EX P0, PT, R33, RZ, PT, P0 ;  /* 0x000000ff2100720c */ /* 0x000fc60003f05300 */
[----:B------:R-:W3:Y:S01]  /*8280*/  LDC R25, c[0x0][0x148] ;  /* 0x00005200ff197b82 */ /* 0x000ee20000000800 */
[-CC-:B0-----:R-:W-:Y:S02]  /*8290*/  SHF.R.U64 R20, R4, R14.reuse, R5.reuse ;  /* 0x0000000e04147219 */ /* 0x181fe40000001205 */
[----:B------:R-:W-:Y:S01]  /*82a0*/  SHF.R.U32.HI R5, RZ, R14, R5 ;  /* 0x0000000eff057219 */ /* 0x000fe20000011605 */
[----:B------:R-:W-:-:S04]  /*82b0*/  FMUL R14, R6, UR5 ;  /* 0x00000005060e7c20 */ /* 0x000fc80008400000 */
[----:B------:R-:W0:Y:S01]  /*82c0*/  LDC R26, c[0x0][0x600] ;  /* 0x00018000ff1a7b82 */ /* 0x000e220000000800 */
[----:B------:R4:W0:Y:S01]  /*82d0*/  F2I.U32.TRUNC.NTZ R23, R14 ;  /* 0x0000000e00177305 */ /* 0x000822000020f000 */
[-CC-:B-1----:R-:W-:Y:S02]  /*82e0*/  SHF.R.U64 R6, R20, R16.reuse, R5.reuse ;  /* 0x0000001014067219 */ /* 0x182fe40000001205 */
[----:B------:R-:W-:-:S04]  /*82f0*/  SHF.R.U32.HI R5, RZ, R16, R5 ;  /* 0x00000010ff057219 */ /* 0x000fc80000011605 */
[----:B------:R-:W1:Y:S01]  /*8300*/  LDC R31, c[0x0][0x648] ;  /* 0x00019200ff1f7b82 */ /* 0x000e620000000800 */
[-CC-:B--2---:R-:W-:Y:S02]  /*8310*/  SHF.R.U64 R24, R6, R30.reuse, R5.reuse ;  /* 0x0000001e06187219 */ /* 0x184fe40000001205 */
[-C--:B------:R-:W-:Y:S02]  /*8320*/  SHF.L.U32 R15, R15, R30.reuse, RZ ;  /* 0x0000001e0f0f7219 */ /* 0x080fe400000006ff */
[-C--:B------:R-:W-:Y:S01]  /*8330*/  SHF.R.U32.HI R5, RZ, R30.reuse, R5 ;  /* 0x0000001eff057219 */ /* 0x080fe20000011605 */
[----:B------:R-:W-:Y:S01]  /*8340*/  IMAD.MOV.U32 R4, RZ, RZ, R24 ;  /* 0x000000ffff047224 */ /* 0x000fe200078e0018 */
[----:B------:R-:W-:Y:S01]  /*8350*/  SHF.L.U32 R30, R17, R30, RZ ;  /* 0x0000001e111e7219 */ /* 0x000fe200000006ff */
[----:B------:R-:W2:Y:S01]  /*8360*/  LDC R34, c[0x0][0x638] ;  /* 0x00018e00ff227b82 */ /* 0x000ea20000000800 */
[----:B------:R-:W-:-:S07]  /*8370*/  LOP3.LUT R29, RZ, R15, RZ, 0x33, !PT ;  /* 0x0000000fff1d7212 */ /* 0x000fce00078e33ff */
[----:B------:R-:W0:Y:S01]  /*8380*/  LDC R35, c[0x0][0x610] ;  /* 0x00018400ff237b82 */ /* 0x000e220000000800 */
        /* <DEDUP_REMOVED lines=11> */
.L_x_153:
[----:B-1----:R-:W-:Y:S01]  /*8440*/  SHF.R.U64 R4, R4, R31, R5 ;  /* 0x0000001f04047219 */ /* 0x002fe20000001205 */
[----:B0-----:R-:W-:Y:S01]  /*8450*/  VIADD R17, R26, 0xffffffff ;  /* 0xffffffff1a117836 */ /* 0x001fe20000000000 */
[----:B------:R-:W-:Y:S01]  /*8460*/  LOP3.LUT R15, R6, R29, RZ, 0xc0, !PT ;  /* 0x0000001d060f7212 */ /* 0x000fe200078ec0ff */
[----:B------:R-:W-:Y:S02]  /*8470*/  IMAD.MOV R23, RZ, RZ, -R23 ;  /* 0x000000ffff177224 */ /* 0x000fe400078e0a17 */
[----:B------:R-:W-:Y:S02]  /*8480*/  IMAD.MOV R5, RZ, RZ, -R4 ;  /* 0x000000ffff057224 */ /* 0x000fe400078e0a04 */
[----:B------:R-:W-:Y:S01]  /*8490*/  IMAD R6, R30, R4, R15 ;  /* 0x000000041e067224 */ /* 0x000fe200078e020f */
[----:B------:R-:W-:Y:S01]  /*84a0*/  LOP3.LUT R15, R20, R17, RZ, 0xc0, !PT ;  /* 0x00000011140f7212 */ /* 0x000fe200078ec0ff */
[----:B---3--:R-:W-:Y:S02]  /*84b0*/  @P3 IMAD R27, R25, R23, R28 ;  /* 0x00000017191b3224 */ /* 0x008fe400078e021c */
[----:B--2---:R-:W-:-:S02]  /*84c0*/  IMAD R4, R5, R34, R24 ;  /* 0x0000002205047224 */ /* 0x004fc400078e0218 */
[----:B------:R-:W-:Y:S02]  /*84d0*/  IMAD R6, R6, R35, R27 ;  /* 0x0000002306067224 */ /* 0x000fe400078e021b */
[----:B------:R-:W-:Y:S02]  /*84e0*/  IMAD R15, R4, R26, R15 ;  /* 0x0000001a040f7224 */ /* 0x000fe400078e020f */
[----:B------:R-:W-:Y:S02]  /*84f0*/  IMAD.MOV.U32 R14, RZ, RZ, 0x1 ;  /* 0x00000001ff0e7424 */ /* 0x000fe400078e00ff */
[----:B------:R-:W-:Y:S01]  /*8500*/  IMAD.MOV.U32 R4, RZ, RZ, R22 ;  /* 0x000000ffff047224 */ /* 0x000fe200078e0016 */
[----:B------:R-:W-:Y:S02]  /*8510*/  SEL R5, R15, R6, !P3 ;  /* 0x000000060f057207 */ /* 0x000fe40005800000 */
[----:B------:R-:W-:-:S07]  /*8520*/  SEL R6, R6, R15, !P3 ;  /* 0x0000000f06067207 */ /* 0x000fce0005800000 */
.L_x_151:
[----:B------:R-:W-:Y:S02]  /*8530*/  LOP3.LUT P0, RZ, R14, 0xff, RZ, 0xc0, !PT ;  /* 0x000000ff0eff7812 */ /* 0x000fe4000780c0ff */
[----:B------:R-:W-:-:S11]  /*8540*/  LOP3.LUT R133, R133, 0x1, RZ, 0x3c, !PT ;  /* 0x0000000185857812 */ /* 0x000fd600078e3cff */
[----:B------:R-:W-:Y:S05]  /*8550*/  @P0 BRA `(.L_x_154) ;  /* 0xffffff8c00dc0947 */ /* 0x000fea000383ffff */
[----:B------:R-:W-:Y:S05]  /*8560*/  EXIT ;  /* 0x000000000000794d */ /* 0x000fea0003800000 */
.L_x_14:
[----:B------:R-:W-:-:S08]  /*8570*/  ISETP.NE.AND P0, PT, R20, RZ, PT ;  /* 0x000000ff1400720c */ /* 0x000fd00003f05270 */
[----:B-----5:R-:W0:-:S00]  /*8580*/  USETMAXREG.DEALLOC.CTAPOOL 0x28 ;  /* 0x00000028000079c8 */ /* 0x020e0000080e0500 */
[----:B------:R-:W-:Y:S05]  /*8590*/  @P0 EXIT ;  /* 0x000000000000094d */ /* 0x000fea0003800000 */
[----:B0-----:R-:W-:Y:S01]  /*85a0*/  LOP3.LUT P0, RZ, R16, 0xff, RZ, 0xc0, !PT ;  /* 0x000000ff10ff7812 */ /* 0x001fe2000780c0ff */
[----:B------:R-:W-:Y:S02]  /*85b0*/  IMAD.MOV.U32 R12, RZ, RZ, 0x1 ;  /* 0x00000001ff0c7424 */ /* 0x000fe400078e00ff */
[----:B------:R-:W-:-:S10]  /*85c0*/  IMAD.MOV.U32 R15, RZ, RZ, RZ ;  /* 0x000000ffff0f7224 */ /* 0x000fd400078e00ff */
[----:B------:R-:W-:Y:S05]  /*85d0*/  @!P0 BRA `(.L_x_155) ;  /* 0x0000000c00048947 */ /* 0x000fea0003800000 */
[----:B------:R-:W-:Y:S01]  /*85e0*/  LOP3.LUT P0, RZ, R11, 0x1f, RZ, 0xc0, !PT ;  /* 0x0000001f0bff7812 */ /* 0x000fe2000780c0ff */
[----:B------:R-:W-:Y:S01]  /*85f0*/  ULDC UR5, c[0x0][0x658] ;  /* 0x0001960000057ab9 */ /* 0x000fe20000000800 */
[----:B------:R-:W-:Y:S01]  /*8600*/  UMOV UR7, 0xffffffff ;  /* 0xffffffff00077882 */ /* 0x000fe20000000000 */
[----:B------:R-:W-:Y:S01]  /*8610*/  BSSY B0, `(.L_x_155) ;  /* 0x00000bd000007945 */ /* 0x000fe20003800000 */
[----:B------:R-:W-:Y:S01]  /*8620*/  USHF.L.U32 UR7, UR7, UR5, URZ ;  /* 0x0000000507077299 */ /* 0x000fe2000800063f */
[C---:B------:R-:W-:Y:S01]  /*8630*/  ISETP.NE.AND P2, PT, R10.reuse, RZ, PT ;  /* 0x000000ff0a00720c */ /* 0x040fe20003f45270 */
[----:B------:R-:W-:Y:S01]  /*8640*/  IMAD.MOV.U32 R14, RZ, RZ, 0x1 ;  /* 0x00000001ff0e7424 */ /* 0x000fe200078e00ff */
[----:B------:R-:W-:Y:S01]  /*8650*/  ISETP.NE.OR P0, PT, R10, RZ, !P0 ;  /* 0x000000ff0a00720c */ /* 0x000fe20004705670 */
[----:B------:R-:W-:Y:S01]  /*8660*/  IMAD.MOV.U32 R12, RZ, RZ, 0x1 ;  /* 0x00000001ff0c7424 */ /* 0x000fe200078e00ff */
[----:B------:R-:W-:Y:S01]  /*8670*/  LOP3.LUT R13, R7, 0x2, RZ, 0xfc, !PT ;  /* 0x00000002070d7812 */ /* 0x000fe200078efcff */
[----:B------:R-:W-:Y:S01]  /*8680*/  IMAD.MOV.U32 R15, RZ, RZ, RZ ;  /* 0x000000ffff0f7224 */ /* 0x000fe200078e00ff */
[----:B------:R-:W-:Y:S01]  /*8690*/  ULDC UR4, c[0x0][0x600] ;  /* 0x0001800000047ab9 */ /* 0x000fe20000000800 */
[----:B------:R-:W-:Y:S01]  /*86a0*/  UMOV UR8, 0x1 ;  /* 0x0000000100087882 */ /* 0x000fe20000000000 */
[----:B------:R-:W-:-:S02]  /*86b0*/  UIADD3 UR19, UR6, 0x1, URZ ;  /* 0x0000000106137890 */ /* 0x000fc4000fffe03f */
[----:B------:R-:W-:Y:S02]  /*86c0*/  UIADD3 UR13, UR4, -0x1, URZ ;  /* 0xffffffff040d7890 */ /* 0x000fe4000fffe03f */
[----:B------:R-:W-:Y:S02]  /*86d0*/  USHF.L.U32 UR17, UR8, UR5, URZ ;  /* 0x0000000508117299 */ /* 0x000fe4000800063f */
[----:B------:R-:W-:Y:S01]  /*86e0*/  ULOP3.LUT UR16, URZ, UR7, URZ, 0x33, !UPT ;  /* 0x000000073f107292 */ /* 0x000fe2000f8e333f */
[----:B------:R-:W-:-:S11]  /*86f0*/  ULDC.64 UR20, c[0x0][0x198] ;  /* 0x0000660000147ab9 */ /* 0x000fd60000000a00 */
.L_x_167:
[----:B------:R-:W-:-:S03]  /*8700*/  UMOV UR4, 0xffffffff ;  /* 0xffffffff00047882 */ /* 0x000fc60000000000 */
[----:B------:R-:W-:Y:S05]  /*8710*/  BRA.DIV UR4, `(.L_x_156) ;  /* 0x0000001204ac7947 */ /* 0x000fea000b800000 */
[----:B------:R-:W-:-:S13]  /*8720*/  ELECT P1, URZ, PT ;  /* 0x00000000003f782f */ /* 0x000fda0003820000 */
.L_x_186:
[----:B------:R-:W0:Y:S01]  /*8730*/  LDC R10, c[0x0][0x28c] ;  /* 0x0000a300ff0a7b82 */ /* 0x000e220000000800 */
[----:B------:R-:W-:Y:S01]  /*8740*/  BSSY B1, `(.L_x_157) ;  /* 0x0000036000017945 */ /* 0x000fe20003800000 */
[----:B0-----:R-:W-:-:S13]  /*8750*/  ISETP.LT.OR P1, PT, R10, 0x1, !P1 ;  /* 0x000000010a00780c */ /* 0x001fda0004f21670 */
[----:B------:R-:W-:Y:S05]  /*8760*/  @P1 BRA `(.L_x_158) ;  /* 0x0000000000cc1947 */ /* 0x000fea0003800000 */
[----:B------:R-:W-:Y:S02]  /*8770*/  IMAD R16, R5, 0x70, RZ ;  /* 0x0000007005107824 */ /* 0x000fe400078e02ff */
[----:B------:R-:W-:Y:S02]  /*8780*/  IMAD.SHL.U32 R17, R6, 0x40, RZ ;  /* 0x0000004006117824 */ /* 0x000fe400078e00ff */
[----:B------:R-:W-:Y:S02]  /*8790*/  IMAD.MOV.U32 R18, RZ, RZ, RZ ;  /* 0x000000ffff127224 */ /* 0x000fe400078e00ff */
[----:B------:R-:W-:Y:S02]  /*87a0*/  IMAD.U32 R20, RZ, RZ, UR19 ;  /* 0x00000013ff147e24 */ /* 0x000fe4000f8e00ff */
[----:B------:R-:W-:Y:S02]  /*87b0*/  IMAD.MOV.U32 R5, RZ, RZ, R12 ;  /* 0x000000ffff057224 */ /* 0x000fe400078e000c */
[----:B------:R-:W-:-:S07]  /*87c0*/  IMAD.MOV.U32 R6, RZ, RZ, R15 ;  /* 0x000000ffff067224 */ /* 0x000fce00078e000f */
.L_x_162:
[----:B------:R-:W0:Y:S01]  /*87d0*/  S2R R11, SR_CgaCtaId ;  /* 0x00000000000b7919 */ /* 0x000e220000008800 */
[----:B------:R-:W-:-:S04]  /*87e0*/  MOV R10, 0x400 ;  /* 0x00000400000a7802 */ /* 0x000fc80000000f00 */
[----:B0-----:R-:W-:Y:S02]  /*87f0*/  LEA R21, R11, R10, 0x18 ;  /* 0x0000000a0b157211 */ /* 0x001fe400078ec0ff */
[----:B------:R-:W-:Y:S01]  /*8800*/  SHF.L.U32 R10, R5, 0x1f, RZ ;  /* 0x0000001f050a7819 */ /* 0x000fe200000006ff */
[----:B------:R-:W0:Y:S02]  /*8810*/  @!P2 LDC R11, c[0x0][0x500] ;  /* 0x00014000ff0bab82 */ /* 0x000e240000000800 */
[----:B------:R-:W-:-:S04]  /*8820*/  IMAD R19, R6, 0x8, R21 ;  /* 0x0000000806137824 */ /* 0x000fc800078e0215 */
[----:B------:R-:W1:Y:S02]  /*8830*/  SYNCS.PHASECHK.TRANS64.TRYWAIT P1, [R19+URZ+0x50], R10 ;  /* 0x0000500a130075a7 */ /* 0x000e64000802017f */
[----:B-1----:R-:W-:Y:S05]  /*8840*/  @!P1 BRA `(.L_x_159) ;  /* 0x0000001000809947 */ /* 0x002fea0003800000 */
.L_x_187:
[----:B-1----:R-:W-:Y:S01]  /*8850*/  PRMT R10, R13, 0x9910, RZ ;  /* 0x000099100d0a7816 */ /* 0x002fe200000000ff */
[----:B0-----:R0:W-:Y:S03]  /*8860*/  @!P2 SYNCS.ARRIVE.TRANS64 RZ, [R19+URZ], R11 ;  /* 0x0000000b13ffa9a7 */ /* 0x0011e6000800003f */
[----:B------:R-:W-:-:S13]  /*8870*/  ISETP.NE.AND P1, PT, R10, 0x2, PT ;  /* 0x000000020a00780c */ /* 0x000fda0003f25270 */
[----:B0-----:R-:W-:Y:S05]  /*8880*/  @P1 BRA `(.L_x_160) ;  /* 0x0000000000041947 */ /* 0x001fea0003800000 */
[----:B------:R-:W-:Y:S01]  /*8890*/  BPT.TRAP 0x1 ;  /* 0x000000040000795c */ /* 0x000fe20000300000 */
.L_x_160:
[----:B------:R-:W-:Y:S05]  /*88a0*/  @P0 BRA `(.L_x_161) ;  /* 0x0000000000040947 */ /* 0x000fea0003800000 */
[----:B------:R-:W-:Y:S01]  /*88b0*/  BPT.TRAP 0x1 ;  /* 0x000000040000795c */ /* 0x000fe20000300000 */
.L_x_161:
[C-C-:B------:R-:W-:Y:S01]  /*88c0*/  IMAD R10, R6.reuse, 0x2000, R21.reuse ;  /* 0x00002000060a7824 */ /* 0x140fe200078e0215 */
[----:B------:R-:W-:Y:S01]  /*88d0*/  R2UR UR9, R19 ;  /* 0x00000000130972ca */ /* 0x000fe200000e0000 */
[----:B------:R-:W-:Y:S01]  /*88e0*/  IMAD R21, R6, 0x3800, R21 ;  /* 0x0000380006157824 */ /* 0x000fe200078e0215 */
[----:B------:R-:W-:Y:S01]  /*88f0*/  UIADD3 UR4, UP0, UR20, 0xf0, URZ ;  /* 0x000000f014047890 */ /* 0x000fe2000ff1e03f */
[----:B------:R-:W-:Y:S01]  /*8900*/  VIADD R20, R20, 0xffffffff ;  /* 0xffffffff14147836 */ /* 0x000fe20000000000 */
[----:B------:R-:W-:Y:S01]  /*8910*/  R2UR UR5, R10 ;  /* 0x000000000a0572ca */ /* 0x000fe200000e0000 */
[----:B------:R-:W-:Y:S01]  /*8920*/  UIADD3 UR22, UP1, UR20, 0x1f0, URZ ;  /* 0x000001f014167890 */ /* 0x000fe2000ff3e03f */
[----:B------:R-:W-:Y:S01]  /*8930*/  R2UR UR7, R21 ;  /* 0x00000000150772ca */ /* 0x000fe200000e0000 */
[----:B------:R-:W-:Y:S01]  /*8940*/  VIADD R6, R6, 0x1 ;  /* 0x0000000106067836 */ /* 0x000fe20000000000 */
[----:B------:R-:W-:Y:S01]  /*8950*/  R2UR UR11, R17 ;  /* 0x00000000110b72ca */ /* 0x000fe200000e0000 */
[----:B------:R-:W-:Y:S01]  /*8960*/  UIADD3.X UR23, URZ, UR21, URZ, UP1, !UPT ;  /* 0x000000153f177290 */ /* 0x000fe20008ffe43f */
[----:B------:R-:W-:Y:S01]  /*8970*/  R2UR UR10, R18 ;  /* 0x00000000120a72ca */ /* 0x000fe200000e0000 */
[----:B------:R-:W-:Y:S01]  /*8980*/  UMOV UR14, 0x0 ;  /* 0x00000000000e7882 */ /* 0x000fe20000000000 */
[----:B------:R-:W-:Y:S01]  /*8990*/  R2UR UR12, R4 ;  /* 0x00000000040c72ca */ /* 0x000fe200000e0000 */
[----:B------:R-:W-:Y:S01]  /*89a0*/  UMOV UR15, 0x10000000 ;  /* 0x10000000000f7882 */ /* 0x000fe20000000000 */
[----:B------:R-:W-:Y:S01]  /*89b0*/  R2UR UR18, R16 ;  /* 0x00000000101272ca */ /* 0x000fe200000e0000 */
[----:B------:R-:W-:Y:S01]  /*89c0*/  VIADD R18, R18, 0x80 ;  /* 0x0000008012127836 */ /* 0x000fe20000000000 */
[----:B------:R-:W-:Y:S01]  /*89d0*/  ISETP.GT.AND P4, PT, R20, 0x1, PT ;  /* 0x000000011400780c */ /* 0x000fe20003f84270 */
[----:B------:R-:W-:Y:S01]  /*89e0*/  UIADD3 UR8, UR5, 0x180, URZ ;  /* 0x0000018005087890 */ /* 0x000fe2000fffe03f */
[----:B------:R-:W-:Y:S01]  /*89f0*/  ISETP.NE.AND P1, PT, R6, 0xa, PT ;  /* 0x0000000a0600780c */ /* 0x000fe20003f25270 */
[----:B------:R-:W-:-:S02]  /*8a00*/  UIADD3.X UR5, URZ, UR21, URZ, UP0, !UPT ;  /* 0x000000153f057290 */ /* 0x000fc400087fe43f */
[----:B------:R-:W-:Y:S01]  /*8a10*/  UIADD3 UR7, UR7, 0x14180, URZ ;  /* 0x0001418007077890 */ /* 0x000fe2000fffe03f */
[----:B------:R-:W-:Y:S02]  /*8a20*/  SEL R10, RZ, 0x1, P1 ;  /* 0x00000001ff0a7807 */ /* 0x000fe40000800000 */
[----:B------:R-:W-:Y:S02]  /*8a30*/  SEL R6, R6, RZ, P1 ;  /* 0x000000ff06067207 */ /* 0x000fe40000800000 */
[----:B------:R-:W-:Y:S02]  /*8a40*/  LOP3.LUT R5, R5, R10, RZ, 0x3c, !PT ;  /* 0x0000000a05057212 */ /* 0x000fe400078e3cff */
[----:B------:R0:W-:Y:S02]  /*8a50*/  UTMALDG.3D [UR8], [UR4], desc[UR14] ;  /* 0x00000e08040075b4 */ /* 0x0001e40008011000 */
[----:B0-----:R-:W-:Y:S01]  /*8a60*/  UMOV UR8, UR7 ;  /* 0x0000000700087c82 */ /* 0x001fe20008000000 */
[----:B------:R-:W-:-:S02]  /*8a70*/  UMOV UR11, UR18 ;  /* 0x00000012000b7c82 */ /* 0x000fc40008000000 */
[----:B------:R0:W-:Y:S02]  /*8a80*/  UTMALDG.3D [UR8], [UR22], desc[UR14] ;  /* 0x00000e08160075b4 */ /* 0x0001e40008011000 */
[----:B0-----:R-:W-:Y:S05]  /*8a90*/  @P4 BRA `(.L_x_162) ;  /* 0xfffffffc004c4947 */ /* 0x001fea000383ffff */
.L_x_158:
[----:B------:R-:W-:Y:S05]  /*8aa0*/  BSYNC B1 ;  /* 0x0000000000017941 */ /* 0x000fea0003800000 */
.L_x_157:
[----:B------:R-:W-:Y:S01]  /*8ab0*/  LOP3.LUT P5, RZ, R14, 0xff, RZ, 0xc0, !PT ;  /* 0x000000ff0eff7812 */ /* 0x000fe200078ac0ff */
[----:B------:R-:W-:Y:S01]  /*8ac0*/  VIADD R6, R15, UR6 ;  /* 0x000000060f067c36 */ /* 0x000fe20008000000 */
[----:B------:R-:W-:Y:S01]  /*8ad0*/  ULDC.64 UR4, c[0x0][0x650] ;  /* 0x0001940000047ab9 */ /* 0x000fe20000000a00 */
[----:B------:R-:W-:Y:S01]  /*8ae0*/  IMAD.U32 R11, RZ, RZ, UR6 ;  /* 0x00000006ff0b7e24 */ /* 0x000fe2000f8e00ff */
[----:B------:R-:W-:Y:S01]  /*8af0*/  UISETP.GE.U32.AND UP0, UPT, UR6, 0xa, UPT ;  /* 0x0000000a0600788c */ /* 0x000fe2000bf06070 */
[----:B------:R-:W-:Y:S01]  /*8b00*/  BSSY B1, `(.L_x_163) ;  /* 0x000006b000017945 */ /* 0x000fe20003800000 */
[----:B------:R-:W-:Y:S02]  /*8b10*/  ISETP.GT.U32.AND P1, PT, R6, 0x9, PT ;  /* 0x000000090600780c */ /* 0x000fe40003f24070 */
[----:B------:R-:W-:Y:S02]  /*8b20*/  PRMT R14, RZ, 0x7610, R14 ;  /* 0x00007610ff0e7816 */ /* 0x000fe4000000000e */
[----:B------:R-:W-:-:S02]  /*8b30*/  ISETP.LT.U32.AND P1, PT, R11, 0xa, P1 ;  /* 0x0000000a0b00780c */ /* 0x000fc40000f21070 */
[----:B------:R-:W-:Y:S01]  /*8b40*/  PLOP3.LUT P4, PT, PT, PT, UP0, 0x80, 0x0 ;  /* 0x000000000000781c */ /* 0x000fe20003f8f008 */
[----:B------:R-:W0:Y:S01]  /*8b50*/  @P5 S2R R5, SR_CgaCtaId ;  /* 0x0000000000055919 */ /* 0x000e220000008800 */
[----:B------:R-:W-:-:S04]  /*8b60*/  @P5 MOV R4, 0x400 ;  /* 0x0000040000045802 */ /* 0x000fc80000000f00 */
[----:B0-----:R-:W-:Y:S01]  /*8b70*/  @P5 LEA R10, R5, R4, 0x18 ;  /* 0x00000004050a5211 */ /* 0x001fe200078ec0ff */
[----:B------:R-:W-:-:S03]  /*8b80*/  IMAD.WIDE.U32 R4, R6, -0x33333333, RZ ;  /* 0xcccccccd06047825 */ /* 0x000fc600078e00ff */
[----:B------:R0:W-:Y:S01]  /*8b90*/  @P5 SYNCS.ARRIVE.TRANS64.A1T0 RZ, [R10+URZ+0xd8], RZ ;  /* 0x0000d8ff0aff59a7 */ /* 0x0001e2000810003f */
[----:B------:R-:W-:Y:S01]  /*8ba0*/  IADD3 R2, P5, R2, R8, RZ ;  /* 0x0000000802027210 */ /* 0x000fe20007fbe0ff */
[----:B------:R-:W-:Y:S01]  /*8bb0*/  IMAD.MOV.U32 R4, RZ, RZ, -0x1 ;  /* 0xffffffffff047424 */ /* 0x000fe200078e00ff */
[----:B------:R-:W-:Y:S02]  /*8bc0*/  SHF.R.U32.HI R11, RZ, 0x3, R5 ;  /* 0x00000003ff0b7819 */ /* 0x000fe40000011605 */
[----:B------:R-:W-:Y:S01]  /*8bd0*/  SEL R5, RZ, 0x1, !P1 ;  /* 0x00000001ff057807 */ /* 0x000fe20004800000 */
[----:B------:R-:W-:Y:S01]  /*8be0*/  IMAD.X R3, R3, 0x1, R0, P5 ;  /* 0x0000000103037824 */ /* 0x000fe200028e0600 */
[----:B------:R-:W-:Y:S01]  /*8bf0*/  ISETP.GE.U32.AND P1, PT, R2, UR4, PT ;  /* 0x0000000402007c0c */ /* 0x000fe2000bf26070 */
[----:B------:R-:W-:Y:S01]  /*8c00*/  IMAD R15, R11, -0xa, R6 ;  /* 0xfffffff60b0f7824 */ /* 0x000fe200078e0206 */
[----:B------:R-:W-:Y:S01]  /*8c10*/  LOP3.LUT R12, R12, R5, RZ, 0x3c, !PT ;  /* 0x000000050c0c7212 */ /* 0x000fe200078e3cff */
[----:B------:R-:W-:Y:S01]  /*8c20*/  IMAD.MOV.U32 R6, RZ, RZ, -0x1 ;  /* 0xffffffffff067424 */ /* 0x000fe200078e00ff */
[----:B------:R-:W-:Y:S01]  /*8c30*/  ISETP.GE.U32.AND.EX P1, PT, R3, UR5, PT, P1 ;  /* 0x0000000503007c0c */ /* 0x000fe2000bf26110 */
[----:B------:R-:W-:Y:S01]  /*8c40*/  IMAD.MOV.U32 R5, RZ, RZ, -0x1 ;  /* 0xffffffffff057424 */ /* 0x000fe200078e00ff */
[----:B------:R-:W-:-:S02]  /*8c50*/  @P4 LOP3.LUT R12, R12, 0x1, R11, 0x78, !PT ;  /* 0x000000010c0c4812 */ /* 0x000fc400078e780b */
[----:B0-----:R-:W-:-:S09]  /*8c60*/  PRMT R10, RZ, 0x7610, R10 ;  /* 0x00007610ff0a7816 */ /* 0x001fd2000000000a */
[----:B------:R-:W-:Y:S05]  /*8c70*/  @P1 BRA `(.L_x_164) ;  /* 0x00000004004c1947 */ /* 0x000fea0003800000 */
[----:B------:R-:W0:Y:S01]  /*8c80*/  S2R R17, SR_CTAID.X ;  /* 0x0000000000117919 */ /* 0x000e220000002500 */
[----:B------:R-:W-:Y:S01]  /*8c90*/  ULDC.64 UR4, c[0x0][0x628] ;  /* 0x00018a0000047ab9 */ /* 0x000fe20000000a00 */
[----:B------:R-:W1:Y:S01]  /*8ca0*/  LDC R18, c[0x0][0x144] ;  /* 0x00005100ff127b82 */ /* 0x000e620000000800 */
[----:B------:R-:W-:Y:S01]  /*8cb0*/  ISETP.NE.U32.AND P1, PT, RZ, UR4, PT ;  /* 0x00000004ff007c0c */ /* 0x000fe2000bf25070 */
[----:B------:R-:W2:Y:S01]  /*8cc0*/  S2R R6, SR_CTAID.Y ;  /* 0x0000000000067919 */ /* 0x000ea20000002600 */
[----:B------:R-:W-:Y:S01]  /*8cd0*/  ULDC UR7, c[0x0][0x150] ;  /* 0x0000540000077ab9 */ /* 0x000fe20000000800 */
[----:B------:R-:W-:Y:S01]  /*8ce0*/  ULDC UR8, c[0x0][0x630] ;  /* 0x00018c0000087ab9 */ /* 0x000fe20000000800 */
[----:B------:R-:W-:Y:S01]  /*8cf0*/  ISETP.NE.AND.EX P1, PT, RZ, UR5, PT, P1 ;  /* 0x00000005ff007c0c */ /* 0x000fe2000bf25310 */
[----:B------:R-:W-:Y:S01]  /*8d00*/  IMAD.MOV.U32 R4, RZ, RZ, R2 ;  /* 0x000000ffff047224 */ /* 0x000fe200078e0002 */
[----:B0-----:R-:W-:-:S05]  /*8d10*/  I2FP.F32.U32 R5, R17 ;  /* 0x0000001100057245 */ /* 0x001fca0000201000 */
[----:B------:R-:W-:Y:S01]  /*8d20*/  FMUL R20, R5, UR7 ;  /* 0x0000000705147c20 */ /* 0x000fe20008400000 */
[----:B------:R-:W-:-:S05]  /*8d30*/  IMAD.MOV.U32 R5, RZ, RZ, R3 ;  /* 0x000000ffff057224 */ /* 0x000fca00078e0003 */
[----:B--2---:R-:W-:Y:S05]  /*8d40*/  @!P1 BRA `(.L_x_165) ;  /* 0x0000000000289947 */ /* 0x004fea0003800000 */
[----:B------:R-:W-:Y:S02]  /*8d50*/  ULDC UR7, c[0x0][0x634] ;  /* 0x00018d0000077ab9 */ /* 0x000fe40000000800 */
[----:B------:R-:W-:-:S05]  /*8d60*/  IADD3 R5, P1, R2, UR7, RZ ;  /* 0x0000000702057c10 */ /* 0x000fca000ff3e0ff */
[----:B------:R-:W-:-:S04]  /*8d70*/  IMAD.X R19, RZ, RZ, R3, P1 ;  /* 0x000000ffff137224 */ /* 0x000fc800008e0603 */
[----:B------:R-:W-:-:S04]  /*8d80*/  IMAD.WIDE.U32 R10, R19, UR4, RZ ;  /* 0x00000004130a7c25 */ /* 0x000fc8000f8e00ff */
[----:B------:R-:W-:-:S04]  /*8d90*/  IMAD.WIDE.U32 R10, P1, R5, UR5, R10 ;  /* 0x00000005050a7c25 */ /* 0x000fc8000f82000a */
[----:B------:R-:W-:-:S04]  /*8da0*/  IMAD.WIDE.U32 R4, R5, UR4, RZ ;  /* 0x0000000405047c25 */ /* 0x000fc8000f8e00ff */
[----:B------:R-:W-:Y:S01]  /*8db0*/  IMAD.MOV.U32 R4, RZ, RZ, R11 ;  /* 0x000000ffff047224 */ /* 0x000fe200078e000b */
[----:B------:R-:W-:Y:S01]  /*8dc0*/  IADD3 RZ, P4, R5, R10, RZ ;  /* 0x0000000a05ff7210 */ /* 0x000fe20007f9e0ff */
[----:B------:R-:W-:-:S04]  /*8dd0*/  IMAD.X R5, RZ, RZ, RZ, P1 ;  /* 0x000000ffff057224 */ /* 0x000fc800008e06ff */
[----:B------:R-:W-:-:S08]  /*8de0*/  IMAD.WIDE.U32.X R4, R19, UR5, R4, P4 ;  /* 0x0000000513047c25 */ /* 0x000fd0000a0e0404 */
.L_x_165:
[--C-:B------:R-:W-:Y:S01]  /*8df0*/  SHF.R.U64 R16, R4, UR8, R5.reuse ;  /* 0x0000000804107c19 */ /* 0x100fe20008001205 */
[----:B------:R-:W0:Y:S01]  /*8e00*/  F2I.U32.TRUNC.NTZ R20, R20 ;  /* 0x0000001400147305 */ /* 0x000e22000020f000 */
[----:B------:R-:W-:Y:S01]  /*8e10*/  SHF.R.U32.HI R4, RZ, UR8, R5 ;  /* 0x00000008ff047c19 */ /* 0x000fe20008011605 */
[----:B------:R-:W-:Y:S01]  /*8e20*/  ULDC.64 UR4, c[0x0][0x620] ;  /* 0x0001880000047ab9 */ /* 0x000fe20000000a00 */
[----:B------:R-:W-:Y:S01]  /*8e30*/  IADD3 R11, P1, RZ, -R16, RZ ;  /* 0x80000010ff0b7210 */ /* 0x000fe20007f3e0ff */
[----:B------:R-:W-:Y:S01]  /*8e40*/  ULDC.64 UR8, c[0x0][0x640] ;  /* 0x0001900000087ab9 */ /* 0x000fe20000000a00 */
[----:B------:R-:W2:Y:S03]  /*8e50*/  LDC R21, c[0x0][0x148] ;  /* 0x00005200ff157b82 */ /* 0x000ea60000000800 */
[----:B------:R-:W-:Y:S01]  /*8e60*/  IMAD.X R4, RZ, RZ, ~R4, P1 ;  /* 0x000000ffff047224 */ /* 0x000fe200008e0e04 */
[----:B------:R-:W-:-:S03]  /*8e70*/  ISETP.NE.U32.AND P1, PT, RZ, UR8, PT ;  /* 0x00000008ff007c0c */ /* 0x000fc6000bf25070 */
[----:B------:R-:W-:Y:S01]  /*8e80*/  IMAD R10, R4, UR4, RZ ;  /* 0x00000004040a7c24 */ /* 0x000fe2000f8e02ff */
[----:B------:R-:W-:Y:S01]  /*8e90*/  ISETP.NE.AND.EX P1, PT, RZ, UR9, PT, P1 ;  /* 0x00000009ff007c0c */ /* 0x000fe2000bf25310 */
[----:B------:R-:W-:Y:S01]  /*8ea0*/  IMAD.WIDE.U32 R4, R11, UR4, R2 ;  /* 0x000000040b047c25 */ /* 0x000fe2000f8e0002 */
[----:B------:R-:W-:-:S03]  /*8eb0*/  ULDC UR4, c[0x0][0x618] ;  /* 0x0001860000047ab9 */ /* 0x000fc60000000800 */
[----:B------:R-:W-:Y:S01]  /*8ec0*/  IMAD R11, R11, UR5, R10 ;  /* 0x000000050b0b7c24 */ /* 0x000fe2000f8e020a */
[----:B------:R-:W-:Y:S01]  /*8ed0*/  ULDC UR5, c[0x0][0x154] ;  /* 0x0000550000057ab9 */ /* 0x000fe20000000800 */
[----:B0-----:R-:W-:Y:S02]  /*8ee0*/  IMAD.MOV R10, RZ, RZ, -R20 ;  /* 0x000000ffff0a7224 */ /* 0x001fe400078e0a14 */
[----:B------:R-:W-:Y:S02]  /*8ef0*/  IMAD.IADD R5, R5, 0x1, R11 ;  /* 0x0000000105057824 */ /* 0x000fe400078e020b */
[----:B-1----:R-:W-:Y:S01]  /*8f00*/  IMAD R17, R18, R10, R17 ;  /* 0x0000000a12117224 */ /* 0x002fe200078e0211 */
[----:B------:R-:W-:Y:S02]  /*8f10*/  I2FP.F32.U32 R10, R6 ;  /* 0x00000006000a7245 */ /* 0x000fe40000201000 */
[--C-:B------:R-:W-:Y:S02]  /*8f20*/  SHF.R.U64 R18, R4, UR4, R5.reuse ;  /* 0x0000000404127c19 */ /* 0x100fe40008001205 */
[----:B------:R-:W-:Y:S01]  /*8f30*/  SHF.R.U32.HI R5, RZ, UR4, R5 ;  /* 0x00000004ff057c19 */ /* 0x000fe20008011605 */
[----:B------:R-:W-:Y:S01]  /*8f40*/  FMUL R10, R10, UR5 ;  /* 0x000000050a0a7c20 */ /* 0x000fe20008400000 */
[----:B------:R-:W-:-:S02]  /*8f50*/  ULDC UR4, c[0x0][0x608] ;  /* 0x0001820000047ab9 */ /* 0x000fc40000000800 */
[--C-:B------:R-:W-:Y:S01]  /*8f60*/  SHF.R.U64 R20, R18, UR4, R5.reuse ;  /* 0x0000000412147c19 */ /* 0x100fe20008001205 */
[----:B------:R0:W1:Y:S01]  /*8f70*/  F2I.U32.TRUNC.NTZ R22, R10 ;  /* 0x0000000a00167305 */ /* 0x000062000020f000 */
[----:B------:R-:W-:Y:S01]  /*8f80*/  SHF.R.U32.HI R5, RZ, UR4, R5 ;  /* 0x00000004ff057c19 */ /* 0x000fe20008011605 */
[----:B------:R-:W-:-:S03]  /*8f90*/  ULDC UR4, c[0x0][0x658] ;  /* 0x0001960000047ab9 */ /* 0x000fc60000000800 */
[--C-:B------:R-:W-:Y:S02]  /*8fa0*/  SHF.R.U64 R19, R20, UR4, R5.reuse ;  /* 0x0000000414137c19 */ /* 0x100fe40008001205 */
[----:B------:R-:W-:-:S03]  /*8fb0*/  SHF.R.U32.HI R23, RZ, UR4, R5 ;  /* 0x00000004ff177c19 */ /* 0x000fc60008011605 */
[----:B------:R-:W-:Y:S02]  /*8fc0*/  IMAD.MOV.U32 R4, RZ, RZ, R19 ;  /* 0x000000ffff047224 */ /* 0x000fe400078e0013 */
[----:B------:R-:W-:Y:S01]  /*8fd0*/  IMAD.MOV.U32 R5, RZ, RZ, R23 ;  /* 0x000000ffff057224 */ /* 0x000fe200078e0017 */
[----:B0-----:R-:W-:Y:S06]  /*8fe0*/  @!P1 BRA `(.L_x_166) ;  /* 0x0000000000289947 */ /* 0x001fec0003800000 */
        /* <DEDUP_REMOVED lines=10> */
.L_x_166:
[----:B------:R-:W-:Y:S01]  /*9090*/  ULDC UR4, c[0x0][0x648] ;  /* 0x0001920000047ab9 */ /* 0x000fe20000000800 */
[----:B-1----:R-:W-:Y:S01]  /*90a0*/  IMAD.MOV R22, RZ, RZ, -R22 ;  /* 0x000000ffff167224 */ /* 0x002fe200078e0a16 */
[----:B------:R-:W-:Y:S01]  /*90b0*/  SHF.R.U64 R5, R4, UR4, R5 ;  /* 0x0000000404057c19 */ /* 0x000fe20008001205 */
[----:B------:R-:W-:Y:S01]  /*90c0*/  ULDC UR4, c[0x0][0x638] ;  /* 0x00018e0000047ab9 */ /* 0x000fe20000000800 */
[----:B------:R-:W-:Y:S01]  /*90d0*/  LOP3.LUT R4, R20, UR16, RZ, 0xc0, !PT ;  /* 0x0000001014047c12 */ /* 0x000fe2000f8ec0ff */
[----:B--2---:R-:W-:Y:S01]  /*90e0*/  @P3 IMAD R17, R21, R22, R6 ;  /* 0x0000001615113224 */ /* 0x004fe200078e0206 */
[----:B------:R-:W-:Y:S01]  /*90f0*/  LOP3.LUT R18, R18, UR13, RZ, 0xc0, !PT ;  /* 0x0000000d12127c12 */ /* 0x000fe2000f8ec0ff */
[----:B------:R-:W-:Y:S01]  /*9100*/  IMAD.MOV R6, RZ, RZ, -R5 ;  /* 0x000000ffff067224 */ /* 0x000fe200078e0a05 */
[----:B------:R-:W-:Y:S01]  /*9110*/  ULDC UR5, c[0x0][0x610] ;  /* 0x0001840000057ab9 */ /* 0x000fe20000000800 */
[----:B------:R-:W-:Y:S02]  /*9120*/  IMAD R4, R5, UR17, R4 ;  /* 0x0000001105047c24 */ /* 0x000fe4000f8e0204 */
[----:B------:R-:W-:Y:S01]  /*9130*/  IMAD R19, R6, UR4, R19 ;  /* 0x0000000406137c24 */ /* 0x000fe2000f8e0213 */
[----:B------:R-:W-:Y:S01]  /*9140*/  ULDC UR4, c[0x0][0x600] ;  /* 0x0001800000047ab9 */ /* 0x000fe20000000800 */
[----:B------:R-:W-:-:S02]  /*9150*/  IMAD R17, R4, UR5, R17 ;  /* 0x0000000504117c24 */ /* 0x000fc4000f8e0211 */
[----:B------:R-:W-:Y:S02]  /*9160*/  IMAD R6, R19, UR4, R18 ;  /* 0x0000000413067c24 */ /* 0x000fe4000f8e0212 */
[----:B------:R-:W-:Y:S02]  /*9170*/  IMAD.MOV.U32 R10, RZ, RZ, 0x1 ;  /* 0x00000001ff0a7424 */ /* 0x000fe400078e00ff */
[----:B------:R-:W-:Y:S01]  /*9180*/  IMAD.MOV.U32 R4, RZ, RZ, R16 ;  /* 0x000000ffff047224 */ /* 0x000fe200078e0010 */
[----:B------:R-:W-:Y:S02]  /*9190*/  SEL R5, R6, R17, !P3 ;  /* 0x0000001106057207 */ /* 0x000fe40005800000 */
[----:B------:R-:W-:-:S07]  /*91a0*/  SEL R6, R17, R6, !P3 ;  /* 0x0000000611067207 */ /* 0x000fce0005800000 */
.L_x_164:
[----:B------:R-:W-:Y:S05]  /*91b0*/  BSYNC B1 ;  /* 0x0000000000017941 */ /* 0x000fea0003800000 */
.L_x_163:
[----:B------:R-:W-:-:S13]  /*91c0*/  LOP3.LUT P1, RZ, R10, 0xff, RZ, 0xc0, !PT ;  /* 0x000000ff0aff7812 */ /* 0x000fda000782c0ff */
[----:B------:R-:W-:Y:S05]  /*91d0*/  @P1 BRA `(.L_x_167) ;  /* 0xfffffff400481947 */ /* 0x000fea000383ffff */
[----:B------:R-:W-:Y:S05]  /*91e0*/  BSYNC B0 ;  /* 0x0000000000007941 */ /* 0x000fea0003800000 */
.L_x_155:
[----:B------:R-:W-:-:S03]  /*91f0*/  UMOV UR4, 0xffffffff ;  /* 0xffffffff00047882 */ /* 0x000fc60000000000 */
[----:B------:R-:W-:Y:S05]  /*9200*/  BRA.DIV UR4, `(.L_x_168) ;  /* 0x0000000a04247947 */ /* 0x000fea000b800000 */
[----:B------:R-:W-:-:S13]  /*9210*/  ELECT P0, URZ, PT ;  /* 0x00000000003f782f */ /* 0x000fda0003800000 */
.L_x_190:
[----:B------:R-:W-:Y:S04]  /*9220*/  BSSY B0, `(.L_x_169) ;  /* 0x0000061000007945 */ /* 0x000fe80003800000 */
[----:B------:R-:W-:Y:S05]  /*9230*/  @!P0 BRA `(.L_x_170) ;  /* 0x00000004007c8947 */ /* 0x000fea0003800000 */
[----:B------:R-:W-:-:S04]  /*9240*/  LOP3.LUT R7, R7, 0x2, RZ, 0xfc, !PT ;  /* 0x0000000207077812 */ /* 0x000fc800078efcff */
[----:B------:R-:W-:-:S13]  /*9250*/  ISETP.NE.AND P0, PT, R7, 0x3, PT ;  /* 0x000000030700780c */ /* 0x000fda0003f05270 */
[----:B------:R-:W-:Y:S05]  /*9260*/  @!P0 BRA `(.L_x_171) ;  /* 0x0000000000048947 */ /* 0x000fea0003800000 */
[----:B------:R-:W-:Y:S01]  /*9270*/  BPT.TRAP 0x1 ;  /* 0x000000040000795c */ /* 0x000fe20000300000 */
.L_x_171:
[----:B------:R-:W0:Y:S01]  /*9280*/  S2R R3, SR_CgaCtaId ;  /* 0x0000000000037919 */ /* 0x000e220000008800 */
[----:B------:R-:W-:Y:S02]  /*9290*/  MOV R0, 0x400 ;  /* 0x0000040000007802 */ /* 0x000fe40000000f00 */
[----:B------:R-:W-:Y:S02]  /*92a0*/  SHF.L.U32 R2, R12, 0x1f, RZ ;  /* 0x0000001f0c027819 */ /* 0x000fe400000006ff */
[----:B0-----:R-:W-:-:S05]  /*92b0*/  LEA R0, R3, R0, 0x18 ;  /* 0x0000000003007211 */ /* 0x001fca00078ec0ff */
[----:B------:R-:W-:-:S04]  /*92c0*/  VIADD R0, R0, 0x50 ;  /* 0x0000005000007836 */ /* 0x000fc80000000000 */
[C---:B------:R-:W-:Y:S02]  /*92d0*/  IMAD R5, R15.reuse, 0x8, R0 ;  /* 0x000000080f057824 */ /* 0x040fe400078e0200 */
[----:B------:R-:W-:Y:S02]  /*92e0*/  VIADD R15, R15, 0x1 ;  /* 0x000000010f0f7836 */ /* 0x000fe40000000000 */
[----:B------:R-:W0:Y:S03]  /*92f0*/  SYNCS.PHASECHK.TRANS64.TRYWAIT P0, [R5+URZ], R2 ;  /* 0x00000002050075a7 */ /* 0x000e26000800017f */
[----:B------:R-:W-:-:S04]  /*9300*/  ISETP.NE.AND P1, PT, R15, 0xa, PT ;  /* 0x0000000a0f00780c */ /* 0x000fc80003f25270 */
[----:B------:R-:W-:Y:S02]  /*9310*/  SEL R3, RZ, 0x1, P1 ;  /* 0x00000001ff037807 */ /* 0x000fe40000800000 */
[----:B------:R-:W-:Y:S02]  /*9320*/  SEL R15, R15, RZ, P1 ;  /* 0x000000ff0f0f7207 */ /* 0x000fe40000800000 */
[----:B------:R-:W-:-:S03]  /*9330*/  LOP3.LUT R12, R12, R3, RZ, 0x3c, !PT ;  /* 0x000000030c0c7212 */ /* 0x000fc600078e3cff */
[----:B------:R-:W-:Y:S01]  /*9340*/  IMAD R7, R15, 0x8, R0 ;  /* 0x000000080f077824 */ /* 0x000fe200078e0200 */
[----:B------:R-:W-:Y:S01]  /*9350*/  SHF.L.U32 R4, R12, 0x1f, RZ ;  /* 0x0000001f0c047819 */ /* 0x000fe200000006ff */
[----:B0-----:R-:W-:Y:S06]  /*9360*/  @!P0 BRA `(.L_x_172) ;  /* 0x0000000400f08947 */ /* 0x001fec0003800000 */
.L_x_191:
[----:B------:R-:W1:Y:S01]  /*9370*/  SYNCS.PHASECHK.TRANS64.TRYWAIT P0, [R7+URZ], R4 ;  /* 0x00000004070075a7 */ /* 0x000e62000800017f */
[----:B0-----:R-:W-:-:S05]  /*9380*/  VIADD R2, R15, 0x1 ;  /* 0x000000010f027836 */ /* 0x001fca0000000000 */
[----:B------:R-:W-:-:S04]  /*9390*/  ISETP.NE.AND P1, PT, R2, 0xa, PT ;  /* 0x0000000a0200780c */ /* 0x000fc80003f25270 */
[----:B------:R-:W-:Y:S02]  /*93a0*/  SEL R3, RZ, 0x1, P1 ;  /* 0x00000001ff037807 */ /* 0x000fe40000800000 */
[----:B------:R-:W-:Y:S02]  /*93b0*/  SEL R9, R2, RZ, P1 ;  /* 0x000000ff02097207 */ /* 0x000fe40000800000 */
[----:B------:R-:W-:-:S03]  /*93c0*/  LOP3.LUT R12, R12, R3, RZ, 0x3c, !PT ;  /* 0x000000030c0c7212 */ /* 0x000fc600078e3cff */
[----:B------:R-:W-:Y:S01]  /*93d0*/  IMAD R6, R9, 0x8, R0 ;  /* 0x0000000809067824 */ /* 0x000fe200078e0200 */
[----:B------:R-:W-:Y:S01]  /*93e0*/  SHF.L.U32 R5, R12, 0x1f, RZ ;  /* 0x0000001f0c057819 */ /* 0x000fe200000006ff */
[----:B-1----:R-:W-:Y:S06]  /*93f0*/  @!P0 BRA `(.L_x_173) ;  /* 0x0000000400e08947 */ /* 0x002fec0003800000 */
.L_x_192:
[----:B------:R-:W1:Y:S01]  /*9400*/  SYNCS.PHASECHK.TRANS64.TRYWAIT P0, [R6+URZ], R5 ;  /* 0x00000005060075a7 */ /* 0x000e62000800017f */
[----:B------:R-:W-:-:S05]  /*9410*/  VIADD R2, R9, 0x1 ;  /* 0x0000000109027836 */ /* 0x000fca0000000000 */
[----:B------:R-:W-:-:S04]  /*9420*/  ISETP.NE.AND P1, PT, R2, 0xa, PT ;  /* 0x0000000a0200780c */ /* 0x000fc80003f25270 */
[----:B------:R-:W-:Y:S02]  /*9430*/  SEL R3, RZ, 0x1, P1 ;  /* 0x00000001ff037807 */ /* 0x000fe40000800000 */
[----:B0-----:R-:W-:Y:S02]  /*9440*/  SEL R7, R2, RZ, P1 ;  /* 0x000000ff02077207 */ /* 0x001fe40000800000 */
[----:B------:R-:W-:-:S03]  /*9450*/  LOP3.LUT R12, R12, R3, RZ, 0x3c, !PT ;  /* 0x000000030c0c7212 */ /* 0x000fc600078e3cff */
[----:B------:R-:W-:Y:S01]  /*9460*/  IMAD R9, R7, 0x8, R0 ;  /* 0x0000000807097824 */ /* 0x000fe200078e0200 */
[----:B------:R-:W-:Y:S01]  /*9470*/  SHF.L.U32 R4, R12, 0x1f, RZ ;  /* 0x0000001f0c047819 */ /* 0x000fe200000006ff */
[----:B-1----:R-:W-:Y:S06]  /*9480*/  @!P0 BRA `(.L_x_174) ;  /* 0x0000000400d08947 */ /* 0x002fec0003800000 */
.L_x_193:
[----:B------:R-:W1:Y:S01]  /*9490*/  SYNCS.PHASECHK.TRANS64.TRYWAIT P0, [R9+URZ], R4 ;  /* 0x00000004090075a7 */ /* 0x000e62000800017f */
[----:B------:R-:W-:-:S05]  /*94a0*/  VIADD R2, R7, 0x1 ;  /* 0x0000000107027836 */ /* 0x000fca0000000000 */
[----:B------:R-:W-:-:S04]  /*94b0*/  ISETP.NE.AND P1, PT, R2, 0xa, PT ;  /* 0x0000000a0200780c */ /* 0x000fc80003f25270 */
[----:B------:R-:W-:Y:S02]  /*94c0*/  SEL R3, RZ, 0x1, P1 ;  /* 0x00000001ff037807 */ /* 0x000fe40000800000 */
[----:B------:R-:W-:Y:S02]  /*94d0*/  SEL R7, R2, RZ, P1 ;  /* 0x000000ff02077207 */ /* 0x000fe40000800000 */
[----:B------:R-:W-:-:S03]  /*94e0*/  LOP3.LUT R12, R12, R3, RZ, 0x3c, !PT ;  /* 0x000000030c0c7212 */ /* 0x000fc600078e3cff */
[----:B0-----:R-:W-:Y:S01]  /*94f0*/  IMAD R6, R7, 0x8, R0 ;  /* 0x0000000807067824 */ /* 0x001fe200078e0200 */
[----:B------:R-:W-:Y:S01]  /*9500*/  SHF.L.U32 R5, R12, 0x1f, RZ ;  /* 0x0000001f0c057819 */ /* 0x000fe200000006ff */
[----:B-1----:R-:W-:Y:S06]  /*9510*/  @!P0 BRA `(.L_x_175) ;  /* 0x0000000400c08947 */ /* 0x002fec0003800000 */
.L_x_194:
        /* <DEDUP_REMOVED lines=9> */
.L_x_195:
        /* <DEDUP_REMOVED lines=9> */
.L_x_196:
        /* <DEDUP_REMOVED lines=9> */
.L_x_197:
        /* <DEDUP_REMOVED lines=9> */
.L_x_198:
[----:B------:R-:W1:Y:S01]  /*9760*/  SYNCS.PHASECHK.TRANS64.TRYWAIT P0, [R6+URZ], R5 ;  /* 0x00000005060075a7 */ /* 0x000e62000800017f */
[----:B------:R-:W-:-:S05]  /*9770*/  VIADD R2, R7, 0x1 ;  /* 0x0000000107027836 */ /* 0x000fca0000000000 */
[----:B------:R-:W-:-:S04]  /*9780*/  ISETP.NE.AND P1, PT, R2, 0xa, PT ;  /* 0x0000000a0200780c */ /* 0x000fc80003f25270 */
[----:B0-----:R-:W-:Y:S02]  /*9790*/  SEL R4, RZ, 0x1, P1 ;  /* 0x00000001ff047807 */ /* 0x001fe40000800000 */
[----:B------:R-:W-:Y:S02]  /*97a0*/  SEL R3, R2, RZ, P1 ;  /* 0x000000ff02037207 */ /* 0x000fe40000800000 */
[----:B------:R-:W-:Y:S01]  /*97b0*/  LOP3.LUT R4, R11, R4, RZ, 0x3c, !PT ;  /* 0x000000040b047212 */ /* 0x000fe200078e3cff */
[----:B-1----:R-:W-:Y:S06]  /*97c0*/  @!P0 BRA `(.L_x_180) ;  /* 0x0000000400788947 */ /* 0x002fec0003800000 */
.L_x_199:
[----:B------:R-:W-:Y:S01]  /*97d0*/  IMAD R3, R3, 0x8, R0 ;  /* 0x0000000803037824 */ /* 0x000fe200078e0200 */
[----:B------:R-:W-:-:S07]  /*97e0*/  SHF.L.U32 R0, R4, 0x1f, RZ ;  /* 0x0000001f04007819 */ /* 0x000fce00000006ff */
.L_x_181:
[----:B-1----:R1:W2:Y:S02]  /*97f0*/  SYNCS.PHASECHK.TRANS64.TRYWAIT P0, [R3+URZ], R0 ;  /* 0x00000000030075a7 */ /* 0x0022a4000800017f */
[----:B--2---:R-:W-:Y:S05]  /*9800*/  @!P0 NANOSLEEP.SYNCS 0x989680 ;  /* 0x009896800000895d */ /* 0x004fea0003900000 */
[----:B------:R-:W2:Y:S02]  /*9810*/  @!P0 SYNCS.PHASECHK.TRANS64 P0, [R3+URZ], R0 ;  /* 0x00000000030085a7 */ /* 0x000ea4000800007f */
[----:B--2---:R-:W-:Y:S05]  /*9820*/  @!P0 BRA `(.L_x_181) ;  /* 0xfffffffc00f08947 */ /* 0x004fea000383ffff */
.L_x_170:
[----:B------:R-:W-:Y:S05]  /*9830*/  BSYNC B0 ;  /* 0x0000000000007941 */ /* 0x000fea0003800000 */
.L_x_169:
[----:B------:R-:W-:Y:S05]  /*9840*/  EXIT ;  /* 0x000000000000794d */ /* 0x000fea0003800000 */
.L_x_16:
[----:B0-----:R-:W-:-:S04]  /*9850*/  IMAD.U32 R15, RZ, RZ, UR11 ;  /* 0x0000000bff0f7e24 */ /* 0x001fc8000f8e00ff */
[----:B------:R0:W1:Y:S03]  /*9860*/  SYNCS.PHASECHK.TRANS64.TRYWAIT P0, [R15+URZ+-0x8], R14 ;  /* 0xfffff80e0f0075a7 */ /* 0x000066000800017f */
[----:B-1----:R-:W-:Y:S05]  /*9870*/  @!P0 NANOSLEEP.SYNCS 0x989680 ;  /* 0x009896800000895d */ /* 0x002fea0003900000 */
[----:B------:R-:W1:Y:S02]  /*9880*/  @!P0 SYNCS.PHASECHK.TRANS64 P0, [R15+URZ+-0x8], R14 ;  /* 0xfffff80e0f0085a7 */ /* 0x000e64000800007f */
[----:B-1----:R-:W-:Y:S05]  /*9890*/  @!P0 BRA `(.L_x_16) ;  /* 0xfffffffc00ec8947 */ /* 0x002fea000383ffff */
[----:B------:R-:W-:Y:S05]  /*98a0*/  BRA `(.L_x_182) ;  /* 0xffffff7c00247947 */ /* 0x000fea000383ffff */
.L_x_21:
[----:B-1----:R-:W-:-:S04]  /*98b0*/  IMAD.U32 R15, RZ, RZ, UR5 ;  /* 0x00000005ff0f7e24 */ /* 0x002fc8000f8e00ff */
[----:B------:R1:W2:Y:S03]  /*98c0*/  SYNCS.PHASECHK.TRANS64.TRYWAIT P0, [R15+URZ], R14 ;  /* 0x0000000e0f0075a7 */ /* 0x0002a6000800017f */
[----:B--2---:R-:W-:Y:S05]  /*98d0*/  @!P0 NANOSLEEP.SYNCS 0x989680 ;  /* 0x009896800000895d */ /* 0x004fea0003900000 */
[----:B------:R-:W2:Y:S02]  /*98e0*/  @!P0 SYNCS.PHASECHK.TRANS64 P0, [R15+URZ], R14 ;  /* 0x0000000e0f0085a7 */ /* 0x000ea4000800007f */
[----:B--2---:R-:W-:Y:S05]  /*98f0*/  @!P0 BRA `(.L_x_21) ;  /* 0xfffffffc00ec8947 */ /* 0x004fea000383ffff */
[----:B------:R-:W-:Y:S05]  /*9900*/  BRA `(.L_x_20) ;  /* 0xffffff80002c7947 */ /* 0x000fea000383ffff */
.L_x_27:
[----:B-1----:R-:W-:-:S04]  /*9910*/  IMAD.U32 R16, RZ, RZ, UR20 ;  /* 0x00000014ff107e24 */ /* 0x002fc8000f8e00ff */
[----:B------:R1:W2:Y:S03]  /*9920*/  SYNCS.PHASECHK.TRANS64.TRYWAIT P0, [R16+URZ], R15 ;  /* 0x0000000f100075a7 */ /* 0x0002a6000800017f */
[----:B--2---:R-:W-:Y:S05]  /*9930*/  @!P0 NANOSLEEP.SYNCS 0x989680 ;  /* 0x009896800000895d */ /* 0x004fea0003900000 */
[----:B------:R-:W2:Y:S02]  /*9940*/  @!P0 SYNCS.PHASECHK.TRANS64 P0, [R16+URZ], R15 ;  /* 0x0000000f100085a7 */ /* 0x000ea4000800007f */
[----:B--2---:R-:W-:Y:S05]  /*9950*/  @!P0 BRA `(.L_x_27) ;  /* 0xfffffffc00ec8947 */ /* 0x004fea000383ffff */
[----:B------:R-:W-:Y:S05]  /*9960*/  BRA `(.L_x_26) ;  /* 0xffffff8c00e07947 */ /* 0x000fea000383ffff */
.L_x_35:
[----:B0-----:R-:W-:-:S04]  /*9970*/  IMAD.U32 R15, RZ, RZ, UR11 ;  /* 0x0000000bff0f7e24 */ /* 0x001fc8000f8e00ff */
[----:B------:R0:W1:Y:S03]  /*9980*/  SYNCS.PHASECHK.TRANS64.TRYWAIT P0, [R15+URZ+0x8], R14 ;  /* 0x0000080e0f0075a7 */ /* 0x000066000800017f */
[----:B-1----:R-:W-:Y:S05]  /*9990*/  @!P0 NANOSLEEP.SYNCS 0x989680 ;  /* 0x009896800000895d */ /* 0x002fea0003900000 */
[----:B------:R-:W1:Y:S02]  /*99a0*/  @!P0 SYNCS.PHASECHK.TRANS64 P0, [R15+URZ+0x8], R14 ;  /* 0x0000080e0f0085a7 */ /* 0x000e64000800007f */
[----:B-1----:R-:W-:Y:S05]  /*99b0*/  @!P0 BRA `(.L_x_35) ;  /* 0xfffffffc00ec8947 */ /* 0x002fea000383ffff */
[----:B------:R-:W-:Y:S05]  /*99c0*/  BRA `(.L_x_183) ;  /* 0xffffffa000a87947 */ /* 0x000fea000383ffff */
.L_x_156:
[----:B------:R-:W-:Y:S01]  /*99d0*/  BSSY B1, `(.L_x_184) ;  /* 0x0000006000017945 */ /* 0x000fe20003800000 */
[----:B------:R-:W-:-:S07]  /*99e0*/  IMAD.MOV.U32 R10, RZ, RZ, -0x1 ;  /* 0xffffffffff0a7424 */ /* 0x000fce00078e00ff */
[----:B------:R-:W-:Y:S05]  /*99f0*/  WARPSYNC.COLLECTIVE R10, `(.L_x_185) ;  /* 0x000000000a0c7348 */ /* 0x000fea0003c00000 */
[----:B------:R-:W-:Y:S02]  /*9a00*/  ELECT P1, UR62, PT ;  /* 0x00000000003e782f */ /* 0x000fe40003820000 */
[----:B------:R-:W-:Y:S01]  /*9a10*/  MOV R10, UR62 ;  /* 0x0000003e000a7c02 */ /* 0x000fe20008000f00 */
[----:B------:R-:W-:Y:S10]  /*9a20*/  ENDCOLLECTIVE ;  /* 0x000000000000791b */ /* 0x000ff40003800000 */
.L_x_185:
[----:B------:R-:W-:Y:S05]  /*9a30*/  BSYNC B1 ;  /* 0x0000000000017941 */ /* 0x000fea0003800000 */
.L_x_184:
[----:B------:R-:W-:Y:S05]  /*9a40*/  BRA `(.L_x_186) ;  /* 0xffffffec00387947 */ /* 0x000fea000383ffff */
.L_x_159:
[----:B-1----:R1:W2:Y:S02]  /*9a50*/  SYNCS.PHASECHK.TRANS64.TRYWAIT P1, [R19+URZ+0x50], R10 ;  /* 0x0000500a130075a7 */ /* 0x0022a4000802017f */
[----:B--2---:R-:W-:Y:S05]  /*9a60*/  @!P1 NANOSLEEP.SYNCS 0x989680 ;  /* 0x009896800000995d */ /* 0x004fea0003900000 */
[----:B------:R-:W2:Y:S02]  /*9a70*/  @!P1 SYNCS.PHASECHK.TRANS64 P1, [R19+URZ+0x50], R10 ;  /* 0x0000500a130095a7 */ /* 0x000ea4000802007f */
[----:B--2---:R-:W-:Y:S05]  /*9a80*/  @!P1 BRA `(.L_x_159) ;  /* 0xfffffffc00f09947 */ /* 0x004fea000383ffff */
[----:B------:R-:W-:Y:S05]  /*9a90*/  BRA `(.L_x_187) ;  /* 0xffffffec006c7947 */ /* 0x000fea000383ffff */
.L_x_168:
[----:B------:R-:W-:Y:S01]  /*9aa0*/  BSSY B0, `(.L_x_188) ;  /* 0x0000006000007945 */ /* 0x000fe20003800000 */
[----:B------:R-:W-:-:S07]  /*9ab0*/  IMAD.MOV.U32 R10, RZ, RZ, -0x1 ;  /* 0xffffffffff0a7424 */ /* 0x000fce00078e00ff */
[----:B------:R-:W-:Y:S05]  /*9ac0*/  WARPSYNC.COLLECTIVE R10, `(.L_x_189) ;  /* 0x000000000a0c7348 */ /* 0x000fea0003c00000 */
[----:B------:R-:W-:Y:S02]  /*9ad0*/  ELECT P1, UR62, PT ;  /* 0x00000000003e782f */ /* 0x000fe40003820000 */
[----:B------:R-:W-:Y:S01]  /*9ae0*/  MOV R10, UR62 ;  /* 0x0000003e000a7c02 */ /* 0x000fe20008000f00 */
[----:B------:R-:W-:Y:S10]  /*9af0*/  ENDCOLLECTIVE ;  /* 0x000000000000791b */ /* 0x000ff40003800000 */
.L_x_189:
[----:B------:R-:W-:Y:S05]  /*9b00*/  BSYNC B0 ;  /* 0x0000000000007941 */ /* 0x000fea0003800000 */
.L_x_188:
[----:B------:R-:W-:Y:S01]  /*9b10*/  PLOP3.LUT P0, PT, P1, PT, PT, 0x80, 0x0 ;  /* 0x000000000000781c */ /* 0x000fe20000f0f070 */
[----:B------:R-:W-:-:S12]  /*9b20*/  BRA `(.L_x_190) ;  /* 0xfffffff400bc7947 */ /* 0x000fd8000383ffff */
.L_x_172:
[----:B0-----:R0:W1:Y:S02]  /*9b30*/  SYNCS.PHASECHK.TRANS64.TRYWAIT P0, [R5+URZ], R2 ;  /* 0x00000002050075a7 */ /* 0x001064000800017f */
[----:B-1----:R-:W-:Y:S05]  /*9b40*/  @!P0 NANOSLEEP.SYNCS 0x989680 ;  /* 0x009896800000895d */ /* 0x002fea0003900000 */
[----:B------:R-:W1:Y:S02]  /*9b50*/  @!P0 SYNCS.PHASECHK.TRANS64 P0, [R5+URZ], R2 ;  /* 0x00000002050085a7 */ /* 0x000e64000800007f */
[----:B-1----:R-:W-:Y:S05]  /*9b60*/  @!P0 BRA `(.L_x_172) ;  /* 0xfffffffc00f08947 */ /* 0x002fea000383ffff */
[----:B------:R-:W-:Y:S05]  /*9b70*/  BRA `(.L_x_191) ;  /* 0xfffffff400fc7947 */ /* 0x000fea000383ffff */
.L_x_173:
[----:B0-----:R0:W1:Y:S02]  /*9b80*/  SYNCS.PHASECHK.TRANS64.TRYWAIT P0, [R7+URZ], R4 ;  /* 0x00000004070075a7 */ /* 0x001064000800017f */
[----:B-1----:R-:W-:Y:S05]  /*9b90*/  @!P0 NANOSLEEP.SYNCS 0x989680 ;  /* 0x009896800000895d */ /* 0x002fea0003900000 */
[----:B------:R-:W1:Y:S02]  /*9ba0*/  @!P0 SYNCS.PHASECHK.TRANS64 P0, [R7+URZ], R4 ;  /* 0x00000004070085a7 */ /* 0x000e64000800007f */
[----:B-1----:R-:W-:Y:S05]  /*9bb0*/  @!P0 BRA `(.L_x_173) ;  /* 0xfffffffc00f08947 */ /* 0x002fea000383ffff */
[----:B------:R-:W-:Y:S05]  /*9bc0*/  BRA `(.L_x_192) ;  /* 0xfffffff8000c7947 */ /* 0x000fea000383ffff */
.L_x_174:
[----:B0-----:R0:W1:Y:S02]  /*9bd0*/  SYNCS.PHASECHK.TRANS64.TRYWAIT P0, [R6+URZ], R5 ;  /* 0x00000005060075a7 */ /* 0x001064000800017f */
[----:B-1----:R-:W-:Y:S05]  /*9be0*/  @!P0 NANOSLEEP.SYNCS 0x989680 ;  /* 0x009896800000895d */ /* 0x002fea0003900000 */
[----:B------:R-:W1:Y:S02]  /*9bf0*/  @!P0 SYNCS.PHASECHK.TRANS64 P0, [R6+URZ], R5 ;  /* 0x00000005060085a7 */ /* 0x000e64000800007f */
[----:B-1----:R-:W-:Y:S05]  /*9c00*/  @!P0 BRA `(.L_x_174) ;  /* 0xfffffffc00f08947 */ /* 0x002fea000383ffff */
[----:B------:R-:W-:Y:S05]  /*9c10*/  BRA `(.L_x_193) ;  /* 0xfffffff8001c7947 */ /* 0x000fea000383ffff */
.L_x_175:
[----:B0-----:R0:W1:Y:S02]  /*9c20*/  SYNCS.PHASECHK.TRANS64.TRYWAIT P0, [R9+URZ], R4 ;  /* 0x00000004090075a7 */ /* 0x001064000800017f */
[----:B-1----:R-:W-:Y:S05]  /*9c30*/  @!P0 NANOSLEEP.SYNCS 0x989680 ;  /* 0x009896800000895d */ /* 0x002fea0003900000 */
[----:B------:R-:W1:Y:S02]  /*9c40*/  @!P0 SYNCS.PHASECHK.TRANS64 P0, [R9+URZ], R4 ;  /* 0x00000004090085a7 */ /* 0x000e64000800007f */
[----:B-1----:R-:W-:Y:S05]  /*9c50*/  @!P0 BRA `(.L_x_175) ;  /* 0xfffffffc00f08947 */ /* 0x002fea000383ffff */
[----:B------:R-:W-:Y:S05]  /*9c60*/  BRA `(.L_x_194) ;  /* 0xfffffff8002c7947 */ /* 0x000fea000383ffff */
.L_x_176:
[----:B0-----:R0:W1:Y:S02]  /*9c70*/  SYNCS.PHASECHK.TRANS64.TRYWAIT P0, [R6+URZ], R5 ;  /* 0x00000005060075a7 */ /* 0x001064000800017f */
[----:B-1----:R-:W-:Y:S05]  /*9c80*/  @!P0 NANOSLEEP.SYNCS 0x989680 ;  /* 0x009896800000895d */ /* 0x002fea0003900000 */
[----:B------:R-:W1:Y:S02]  /*9c90*/  @!P0 SYNCS.PHASECHK.TRANS64 P0, [R6+URZ], R5 ;  /* 0x00000005060085a7 */ /* 0x000e64000800007f */
[----:B-1----:R-:W-:Y:S05]  /*9ca0*/  @!P0 BRA `(.L_x_176) ;  /* 0xfffffffc00f08947 */ /* 0x002fea000383ffff */
[----:B------:R-:W-:Y:S05]  /*9cb0*/  BRA `(.L_x_195) ;  /* 0xfffffff8003c7947 */ /* 0x000fea000383ffff */
.L_x_177:
[----:B0-----:R0:W1:Y:S02]  /*9cc0*/  SYNCS.PHASECHK.TRANS64.TRYWAIT P0, [R9+URZ], R4 ;  /* 0x00000004090075a7 */ /* 0x001064000800017f */
[----:B-1----:R-:W-:Y:S05]  /*9cd0*/  @!P0 NANOSLEEP.SYNCS 0x989680 ;  /* 0x009896800000895d */ /* 0x002fea0003900000 */
[----:B------:R-:W1:Y:S02]  /*9ce0*/  @!P0 SYNCS.PHASECHK.TRANS64 P0, [R9+URZ], R4 ;  /* 0x00000004090085a7 */ /* 0x000e64000800007f */
[----:B-1----:R-:W-:Y:S05]  /*9cf0*/  @!P0 BRA `(.L_x_177) ;  /* 0xfffffffc00f08947 */ /* 0x002fea000383ffff */
[----:B------:R-:W-:Y:S05]  /*9d00*/  BRA `(.L_x_196) ;  /* 0xfffffff8004c7947 */ /* 0x000fea000383ffff */
.L_x_178:
[----:B0-----:R0:W1:Y:S02]  /*9d10*/  SYNCS.PHASECHK.TRANS64.TRYWAIT P0, [R6+URZ], R5 ;  /* 0x00000005060075a7 */ /* 0x001064000800017f */
[----:B-1----:R-:W-:Y:S05]  /*9d20*/  @!P0 NANOSLEEP.SYNCS 0x989680 ;  /* 0x009896800000895d */ /* 0x002fea0003900000 */
[----:B------:R-:W1:Y:S02]  /*9d30*/  @!P0 SYNCS.PHASECHK.TRANS64 P0, [R6+URZ], R5 ;  /* 0x00000005060085a7 */ /* 0x000e64000800007f */
[----:B-1----:R-:W-:Y:S05]  /*9d40*/  @!P0 BRA `(.L_x_178) ;  /* 0xfffffffc00f08947 */ /* 0x002fea000383ffff */
[----:B------:R-:W-:Y:S05]  /*9d50*/  BRA `(.L_x_197) ;  /* 0xfffffff8005c7947 */ /* 0x000fea000383ffff */
.L_x_179:
[----:B0-----:R0:W1:Y:S02]  /*9d60*/  SYNCS.PHASECHK.TRANS64.TRYWAIT P0, [R9+URZ], R4 ;  /* 0x00000004090075a7 */ /* 0x001064000800017f */
[----:B-1----:R-:W-:Y:S05]  /*9d70*/  @!P0 NANOSLEEP.SYNCS 0x989680 ;  /* 0x009896800000895d */ /* 0x002fea0003900000 */
[----:B------:R-:W1:Y:S02]  /*9d80*/  @!P0 SYNCS.PHASECHK.TRANS64 P0, [R9+URZ], R4 ;  /* 0x00000004090085a7 */ /* 0x000e64000800007f */
[----:B-1----:R-:W-:Y:S05]  /*9d90*/  @!P0 BRA `(.L_x_179) ;  /* 0xfffffffc00f08947 */ /* 0x002fea000383ffff */
[----:B------:R-:W-:Y:S05]  /*9da0*/  BRA `(.L_x_198) ;  /* 0xfffffff8006c7947 */ /* 0x000fea000383ffff */
.L_x_180:
[----:B0-----:R0:W1:Y:S02]  /*9db0*/  SYNCS.PHASECHK.TRANS64.TRYWAIT P0, [R6+URZ], R5 ;  /* 0x00000005060075a7 */ /* 0x001064000800017f */
[----:B-1----:R-:W-:Y:S05]  /*9dc0*/  @!P0 NANOSLEEP.SYNCS 0x989680 ;  /* 0x009896800000895d */ /* 0x002fea0003900000 */
[----:B------:R-:W1:Y:S02]  /*9dd0*/  @!P0 SYNCS.PHASECHK.TRANS64 P0, [R6+URZ], R5 ;  /* 0x00000005060085a7 */ /* 0x000e64000800007f */
[----:B-1----:R-:W-:Y:S05]  /*9de0*/  @!P0 BRA `(.L_x_180) ;  /* 0xfffffffc00f08947 */ /* 0x002fea000383ffff */
[----:B------:R-:W-:Y:S05]  /*9df0*/  BRA `(.L_x_199) ;  /* 0xfffffff800747947 */ /* 0x000fea000383ffff */
.L_x_200:
[----:B------:R-:W-:-:S00]  /*9e00*/  BRA `(.L_x_200) ;  /* 0xfffffffc00fc7947 */ /* 0x000fc0000383ffff */
[----:B------:R-:W-:-:S00]  /*9e10*/  NOP ;  /* 0x0000000000007918 */ /* 0x000fc00000000000 */
        /* <DEDUP_REMOVED lines=14> */
.L_x_201:


//--------------------- .nv.shared._ZN7cutlass13device_kernelINS_4gemm6kernel13GemmUniversalIN4cute5tupleIJiiiiEEENS1_10collective13CollectiveMmaINS1_37MainloopSm90TmaGmmaWarpSpecializedFP8ILi10ENS5_IJNS4_1CILi1EEESB_SB_EEENS1_32KernelTmaWarpSpecializedPingpongEEENS5_IJNSA_ILi64EEENSA_ILi112EEENSA_ILi128EEEEEENS_12float_e4m3_tENS5_IJlSB_lEEESJ_SK_NS4_8TiledMMAINS4_8MMA_AtomIJNS4_4SM904GMMA30MMA_64x16x32_F32E4M3E4M3_SS_TNILNSO_7ScaleInE1ELSQ_1EEEEEENS4_6LayoutISC_NS5_IJNSA_ILi0EEESU_SU_EEEEENS5_IJNS4_10UnderscoreESX_SX_EEEEENS4_13SM90_TMA_LOADENS4_14ComposedLayoutINS4_7SwizzleILi3ELi4ELi3EEENS4_18smem_ptr_flag_bitsILi8EEENST_INS5_IJNSA_ILi8EEESH_EEENS5_IJSH_SB_EEEEEEEvNS4_8identityES10_S1A_vS1B_EENS_8epilogue10collective6detail29Sm90TmaWarpSpecializedAdapterINS1E_15DefaultEpilogueISJ_SK_SK_NS1D_6thread17LinearCombinationISJ_Li1EffLNS1I_9ScaleType4KindE0ELNS_15FloatRoundStyleE2ESJ_EENS1_15EpilogueDefaultEEEEEvvEEEEvNT_6ParamsE --------------------------
	.section	.nv.shared._ZN7cutlass13device_kernelINS_4gemm6kernel13GemmUniversalIN4cute5tupleIJiiiiEEENS1_10collective13CollectiveMmaINS1_37MainloopSm90TmaGmmaWarpSpecializedFP8ILi10ENS5_IJNS4_1CILi1EEESB_SB_EEENS1_32KernelTmaWarpSpecializedPingpongEEENS5_IJNSA_ILi64EEENSA_ILi112EEENSA_ILi128EEEEEENS_12float_e4m3_tENS5_IJlSB_lEEESJ_SK_NS4_8TiledMMAINS4_8MMA_AtomIJNS4_4SM904GMMA30MMA_64x16x32_F32E4M3E4M3_SS_TNILNSO_7ScaleInE1ELSQ_1EEEEEENS4_6LayoutISC_NS5_IJNSA_ILi0EEESU_SU_EEEEENS5_IJNS4_10UnderscoreESX_SX_EEEEENS4_13SM90_TMA_LOADENS4_14ComposedLayoutINS4_7SwizzleILi3ELi4ELi3EEENS4_18smem_ptr_flag_bitsILi8EEENST_INS5_IJNSA_ILi8EEESH_EEENS5_IJSH_SB_EEEEEEEvNS4_8identityES10_S1A_vS1B_EENS_8epilogue10collective6detail29Sm90TmaWarpSpecializedAdapterINS1E_15DefaultEpilogueISJ_SK_SK_NS1D_6thread17LinearCombinationISJ_Li1EffLNS1I_9ScaleType4KindE0ELNS_15FloatRoundStyleE2ESJ_EENS1_15EpilogueDefaultEEEEEvvEEEEvNT_6ParamsE,"aw",@nobits
	.sectionflags	@""
	.align	16
	.zero		1024


//--------------------- .nv.shared.reserved.0     --------------------------
	.section	.nv.shared.reserved.0,"aw",@nobits
	.weak		__nv_reservedSMEM_offset_0_alias
	.size		__nv_reservedSMEM_offset_0_alias, 0, 0
	.other		__nv_reservedSMEM_offset_0_alias,@"STO_CUDA_RESERVED_SHARED STV_DEFAULT"
__nv_reservedSMEM_offset_0_alias:
	.zero		0


//--------------------- .nv.global                --------------------------
	.section	.nv.global,"aw",@nobits
.nv.global:
	.type		_ZN39_INTERNAL_5d5455c3_4_k_cu_5ababae5_59174cute1_E,@object
	.size		_ZN39_INTERNAL_5d5455c3_4_k_cu_5ababae5_59174cute1_E,(_ZN39_INTERNAL_5d5455c3_4_k_cu_5ababae5_59174cuda3std3__45__cpo6cbeginE - _ZN39_INTERNAL_5d5455c3_4_k_cu_5ababae5_59174cute1_E)
_ZN39_INTERNAL_5d5455c3_4_k_cu_5ababae5_59174cute1_E:
	.zero		1
	.type		_ZN39_INTERNAL_5d5455c3_4_k_cu_5ababae5_59174cuda3std3__45__cpo6cbeginE,@object
	.size		_ZN39_INTERNAL_5d5455c3_4_k_cu_5ababae5_59174cuda3std3__45__cpo6cbeginE,(_ZN39_INTERNAL_5d5455c3_4_k_cu_5ababae5_59174cuda3std3__48in_placeE - _ZN39_INTERNAL_5d5455c3_4_k_cu_5ababae5_59174cuda3std3__45__cpo6cbeginE)
_ZN39_INTERNAL_5d5455c3_4_k_cu_5ababae5_59174cuda3std3__45__cpo6cbeginE:
	.zero		1
	.type		_ZN39_INTERNAL_5d5455c3_4_k_cu_5ababae5_59174cuda3std3__48in_placeE,@object
	.size		_ZN39_INTERNAL_5d5455c3_4_k_cu_5ababae5_59174cuda3std3__48in_placeE,(_ZN39_INTERNAL_5d5455c3_4_k_cu_5ababae5_59174cuda3std6ranges3__45__cpo9iter_moveE - _ZN39_INTERNAL_5d5455c3_4_k_cu_5ababae5_59174cuda3std3__48in_placeE)
_ZN39_INTERNAL_5d5455c3_4_k_cu_5ababae5_59174cuda3std3__48in_placeE:
	.zero		1
	.type		_ZN39_INTERNAL_5d5455c3_4_k_cu_5ababae5_59174cuda3std6ranges3__45__cpo9iter_moveE,@object
	.size		_ZN39_INTERNAL_5d5455c3_4_k_cu_5ababae5_59174cuda3std6ranges3__45__cpo9iter_moveE,(_ZN39_INTERNAL_5d5455c3_4_k_cu_5ababae5_59174cuda3std3__45__cpo5beginE - _ZN39_INTERNAL_5d5455c3_4_k_cu_5ababae5_59174cuda3std6ranges3__45__cpo9iter_moveE)
_ZN39_INTERNAL_5d5455c3_4_k_cu_5ababae5_59174cuda3std6ranges3__45__cpo9iter_moveE:
	.zero		1
	.type		_ZN39_INTERNAL_5d5455c3_4_k_cu_5ababae5_59174cuda3std3__45__cpo5beginE,@object
	.size		_ZN39_INTERNAL_5d5455c3_4_k_cu_5ababae5_59174cuda3std3__45__cpo5beginE,(_ZN39_INTERNAL_5d5455c3_4_k_cu_5ababae5_59174cuda3std3__441_GLOBAL__N__5d5455c3_4_k_cu_5ababae5_59176ignoreE - _ZN39_INTERNAL_5d5455c3_4_k_cu_5ababae5_59174cuda3std3__45__cpo5beginE)
_ZN39_INTERNAL_5d5455c3_4_k_cu_5ababae5_59174cuda3std3__45__cpo5beginE:
	.zero		1
	.type		_ZN39_INTERNAL_5d5455c3_4_k_cu_5ababae5_59174cuda3std3__441_GLOBAL__N__5d5455c3_4_k_cu_5ababae5_59176ignoreE,@object
	.size		_ZN39_INTERNAL_5d5455c3_4_k_cu_5ababae5_59174cuda3std3__441_GLOBAL__N__5d5455c3_4_k_cu_5ababae5_59176ignoreE,(_ZN39_INTERNAL_5d5455c3_4_k_cu_5ababae5_59174cute7productE - _ZN39_INTERNAL_5d5455c3_4_k_cu_5ababae5_59174cuda3std3__441_GLOBAL__N__5d5455c3_4_k_cu_5ababae5_59176ignoreE)
_ZN39_INTERNAL_5d5455c3_4_k_cu_5ababae5_59174cuda3std3__441_GLOBAL__N__5d5455c3_4_k_cu_5ababae5_59176ignoreE:
	.zero		1
	.type		_ZN39_INTERNAL_5d5455c3_4_k_cu_5ababae5_59174cute7productE,@object
	.size		_ZN39_INTERNAL_5d5455c3_4_k_cu_5ababae5_59174cute7productE,(_ZN39_INTERNAL_5d5455c3_4_k_cu_5ababae5_59174cuda3std3__45__cpo3endE - _ZN39_INTERNAL_5d5455c3_4_k_cu_5ababae5_59174cute7productE)
_ZN39_INTERNAL_5d5455c3_4_k_cu_5ababae5_59174cute7productE:
	.zero		1
	.type		_ZN39_INTERNAL_5d5455c3_4_k_cu_5ababae5_59174cuda3std3__45__cpo3endE,@object
	.size		_ZN39_INTERNAL_5d5455c3_4_k_cu_5ababae5_59174cuda3std3__45__cpo3endE,(_ZN39_INTERNAL_5d5455c3_4_k_cu_5ababae5_59174cuda3std3__419piecewise_constructE - _ZN39_INTERNAL_5d5455c3_4_k_cu_5ababae5_59174cuda3std3__45__cpo3endE)
_ZN39_INTERNAL_5d5455c3_4_k_cu_5ababae5_59174cuda3std3__45__cpo3endE:
	.zero		1
	.type		_ZN39_INTERNAL_5d5455c3_4_k_cu_5ababae5_59174cuda3std3__419piecewise_constructE,@object
	.size		_ZN39_INTERNAL_5d5455c3_4_k_cu_5ababae5_59174cuda3std3__419piecewise_constructE,(_ZN39_INTERNAL_5d5455c3_4_k_cu_5ababae5_59174cuda3std3__45__cpo4cendE - _ZN39_INTERNAL_5d5455c3_4_k_cu_5ababae5_59174cuda3std3__419piecewise_constructE)
_ZN39_INTERNAL_5d5455c3_4_k_cu_5ababae5_59174cuda3std3__419piecewise_constructE:
	.zero		1
	.type		_ZN39_INTERNAL_5d5455c3_4_k_cu_5ababae5_59174cuda3std3__45__cpo4cendE,@object
	.size		_ZN39_INTERNAL_5d5455c3_4_k_cu_5ababae5_59174cuda3std3__45__cpo4cendE,(_ZN39_INTERNAL_5d5455c3_4_k_cu_5ababae5_59174cuda3std6ranges3__45__cpo4swapE - _ZN39_INTERNAL_5d5455c3_4_k_cu_5ababae5_59174cuda3std3__45__cpo4cendE)
_ZN39_INTERNAL_5d5455c3_4_k_cu_5ababae5_59174cuda3std3__45__cpo4cendE:
	.zero		1
	.type		_ZN39_INTERNAL_5d5455c3_4_k_cu_5ababae5_59174cuda3std6ranges3__45__cpo4swapE,@object
	.size		_ZN39_INTERNAL_5d5455c3_4_k_cu_5ababae5_59174cuda3std6ranges3__45__cpo4swapE,(.L_7 - _ZN39_INTERNAL_5d5455c3_4_k_cu_5ababae5_59174cuda3std6ranges3__45__cpo4swapE)
_ZN39_INTERNAL_5d5455c3_4_k_cu_5ababae5_59174cuda3std6ranges3__45__cpo4swapE:
	.zero		1
.L_7:


//--------------------- .nv.constant0._ZN7cutlass13device_kernelINS_4gemm6kernel13GemmUniversalIN4cute5tupleIJiiiiEEENS1_10collective13CollectiveMmaINS1_37MainloopSm90TmaGmmaWarpSpecializedFP8ILi10ENS5_IJNS4_1CILi1EEESB_SB_EEENS1_32KernelTmaWarpSpecializedPingpongEEENS5_IJNSA_ILi64EEENSA_ILi112EEENSA_ILi128EEEEEENS_12float_e4m3_tENS5_IJlSB_lEEESJ_SK_NS4_8TiledMMAINS4_8MMA_AtomIJNS4_4SM904GMMA30MMA_64x16x32_F32E4M3E4M3_SS_TNILNSO_7ScaleInE1ELSQ_1EEEEEENS4_6LayoutISC_NS5_IJNSA_ILi0EEESU_SU_EEEEENS5_IJNS4_10UnderscoreESX_SX_EEEEENS4_13SM90_TMA_LOADENS4_14ComposedLayoutINS4_7SwizzleILi3ELi4ELi3EEENS4_18smem_ptr_flag_bitsILi8EEENST_INS5_IJNSA_ILi8EEESH_EEENS5_IJSH_SB_EEEEEEEvNS4_8identityES10_S1A_vS1B_EENS_8epilogue10collective6detail29Sm90TmaWarpSpecializedAdapterINS1E_15DefaultEpilogueISJ_SK_SK_NS1D_6thread17LinearCombinationISJ_Li1EffLNS1I_9ScaleType4KindE0ELNS_15FloatRoundStyleE2ESJ_EENS1_15EpilogueDefaultEEEEEvvEEEEvNT_6ParamsE --------------------------
	.section	.nv.constant0._ZN7cutlass13device_kernelINS_4gemm6kernel13GemmUniversalIN4cute5tupleIJiiiiEEENS1_10collective13CollectiveMmaINS1_37MainloopSm90TmaGmmaWarpSpecializedFP8ILi10ENS5_IJNS4_1CILi1EEESB_SB_EEENS1_32KernelTmaWarpSpecializedPingpongEEENS5_IJNSA_ILi64EEENSA_ILi112EEENSA_ILi128EEEEEENS_12float_e4m3_tENS5_IJlSB_lEEESJ_SK_NS4_8TiledMMAINS4_8MMA_AtomIJNS4_4SM904GMMA30MMA_64x16x32_F32E4M3E4M3_SS_TNILNSO_7ScaleInE1ELSQ_1EEEEEENS4_6LayoutISC_NS5_IJNSA_ILi0EEESU_SU_EEEEENS5_IJNS4_10UnderscoreESX_SX_EEEEENS4_13SM90_TMA_LOADENS4_14ComposedLayoutINS4_7SwizzleILi3ELi4ELi3EEENS4_18smem_ptr_flag_bitsILi8EEENST_INS5_IJNSA_ILi8EEESH_EEENS5_IJSH_SB_EEEEEEEvNS4_8identityES10_S1A_vS1B_EENS_8epilogue10collective6detail29Sm90TmaWarpSpecializedAdapterINS1E_15DefaultEpilogueISJ_SK_SK_NS1D_6thread17LinearCombinationISJ_Li1EffLNS1I_9ScaleType4KindE0ELNS_15FloatRoundStyleE2ESJ_EENS1_15EpilogueDefaultEEEEEvvEEEEvNT_6ParamsE,"a",@progbits
	.sectionflags	@""
	.align	4
.nv.constant0._ZN7cutlass13device_kernelINS_4gemm6kernel13GemmUniversalIN4cute5tupleIJiiiiEEENS1_10collective13CollectiveMmaINS1_37MainloopSm90TmaGmmaWarpSpecializedFP8ILi10ENS5_IJNS4_1CILi1EEESB_SB_EEENS1_32KernelTmaWarpSpecializedPingpongEEENS5_IJNSA_ILi64EEENSA_ILi112EEENSA_ILi128EEEEEENS_12float_e4m3_tENS5_IJlSB_lEEESJ_SK_NS4_8TiledMMAINS4_8MMA_AtomIJNS4_4SM904GMMA30MMA_64x16x32_F32E4M3E4M3_SS_TNILNSO_7ScaleInE1ELSQ_1EEEEEENS4_6LayoutISC_NS5_IJNSA_ILi0EEESU_SU_EEEEENS5_IJNS4_10UnderscoreESX_SX_EEEEENS4_13SM90_TMA_LOADENS4_14ComposedLayoutINS4_7SwizzleILi3ELi4ELi3EEENS4_18smem_ptr_flag_bitsILi8EEENST_INS5_IJNSA_ILi8EEESH_EEENS5_IJSH_SB_EEEEEEEvNS4_8identityES10_S1A_vS1B_EENS_8epilogue10collective6detail29Sm90TmaWarpSpecializedAdapterINS1E_15DefaultEpilogueISJ_SK_SK_NS1D_6thread17LinearCombinationISJ_Li1EffLNS1I_9ScaleType4KindE0ELNS_15FloatRoundStyleE2ESJ_EENS1_15EpilogueDefaultEEEEEvvEEEEvNT_6ParamsE:
	.zero		1664


//--------------------- SYMBOLS --------------------------

	.type		.nv.reservedSmem.offset0,@object
	.size		.nv.reservedSmem.offset0,0x4
